//
// Generated by NVIDIA NVVM Compiler
//
// Compiler Build ID: CL-36424714
// Cuda compilation tools, release 13.0, V13.0.88
// Based on NVVM 20.0.0
//

.version 9.0
.target sm_100
.address_size 64

	// .globl	_Z12kernel_scalePfPKhiii

.visible .entry _Z12kernel_scalePfPKhiii(
	.param .u64 .ptr .align 1 _Z12kernel_scalePfPKhiii_param_0,
	.param .u64 .ptr .align 1 _Z12kernel_scalePfPKhiii_param_1,
	.param .u32 _Z12kernel_scalePfPKhiii_param_2,
	.param .u32 _Z12kernel_scalePfPKhiii_param_3,
	.param .u32 _Z12kernel_scalePfPKhiii_param_4
)
{
	.reg .pred 	%p<4>;
	.reg .b16 	%rs<4>;
	.reg .b32 	%r<23>;
	.reg .b32 	%f<2>;
	.reg .b64 	%rd<9>;
	.reg .b64 	%fd<7>;

	ld.param.u64 	%rd1, [_Z12kernel_scalePfPKhiii_param_0];
	ld.param.u64 	%rd2, [_Z12kernel_scalePfPKhiii_param_1];
	ld.param.u32 	%r4, [_Z12kernel_scalePfPKhiii_param_2];
	ld.param.u32 	%r6, [_Z12kernel_scalePfPKhiii_param_3];
	ld.param.u32 	%r5, [_Z12kernel_scalePfPKhiii_param_4];
	mov.u32 	%r7, %ntid.x;
	mov.u32 	%r8, %ctaid.x;
	mov.u32 	%r9, %tid.x;
	mad.lo.s32 	%r1, %r7, %r8, %r9;
	mov.u32 	%r10, %ntid.y;
	mov.u32 	%r11, %ctaid.y;
	mov.u32 	%r12, %tid.y;
	mad.lo.s32 	%r13, %r10, %r11, %r12;
	shr.s32 	%r3, %r4, %r5;
	setp.ge.s32 	%p1, %r1, %r3;
	shr.s32 	%r14, %r6, %r5;
	setp.ge.s32 	%p2, %r13, %r14;
	or.pred  	%p3, %p1, %p2;
	@%p3 bra 	$L__BB0_2;
	cvta.to.global.u64 	%rd3, %rd2;
	cvta.to.global.u64 	%rd4, %rd1;
	shl.b32 	%r16, %r13, %r5;
	mul.lo.s32 	%r17, %r4, %r16;
	shl.b32 	%r18, %r17, 2;
	shl.b32 	%r19, %r1, %r5;
	shl.b32 	%r20, %r19, 2;
	add.s32 	%r21, %r18, %r20;
	cvt.s64.s32 	%rd5, %r21;
	add.s64 	%rd6, %rd3, %rd5;
	ld.global.u8 	%rs1, [%rd6];
	ld.global.u8 	%rs2, [%rd6+1];
	ld.global.u8 	%rs3, [%rd6+2];
	cvt.rn.f64.u16 	%fd1, %rs3;
	mul.f64 	%fd2, %fd1, 0d3FD322D0E5604189;
	cvt.rn.f64.u16 	%fd3, %rs2;
	fma.rn.f64 	%fd4, %fd3, 0d3FE2C8B439581062, %fd2;
	cvt.rn.f64.u16 	%fd5, %rs1;
	fma.rn.f64 	%fd6, %fd5, 0d3FBD2F1A9FBE76C9, %fd4;
	cvt.rn.f32.f64 	%f1, %fd6;
	mad.lo.s32 	%r22, %r3, %r13, %r1;
	mul.wide.s32 	%rd7, %r22, 4;
	add.s64 	%rd8, %rd4, %rd7;
	st.global.f32 	[%rd8], %f1;
$L__BB0_2:
	ret;

}
	// .globl	_Z15kernel_uyvy2bgrPhPKhii
.visible .entry _Z15kernel_uyvy2bgrPhPKhii(
	.param .u64 .ptr .align 1 _Z15kernel_uyvy2bgrPhPKhii_param_0,
	.param .u64 .ptr .align 1 _Z15kernel_uyvy2bgrPhPKhii_param_1,
	.param .u32 _Z15kernel_uyvy2bgrPhPKhii_param_2,
	.param .u32 _Z15kernel_uyvy2bgrPhPKhii_param_3
)
{
	.reg .pred 	%p<16>;
	.reg .b16 	%rs<26>;
	.reg .b32 	%r<47>;
	.reg .b64 	%rd<9>;

	ld.param.u64 	%rd1, [_Z15kernel_uyvy2bgrPhPKhii_param_0];
	ld.param.u64 	%rd2, [_Z15kernel_uyvy2bgrPhPKhii_param_1];
	ld.param.u32 	%r3, [_Z15kernel_uyvy2bgrPhPKhii_param_2];
	ld.param.u32 	%r4, [_Z15kernel_uyvy2bgrPhPKhii_param_3];
	mov.u32 	%r6, %ntid.x;
	mov.u32 	%r7, %ctaid.x;
	mov.u32 	%r8, %tid.x;
	mad.lo.s32 	%r1, %r6, %r7, %r8;
	mov.u32 	%r9, %ntid.y;
	mov.u32 	%r10, %ctaid.y;
	mov.u32 	%r11, %tid.y;
	mad.lo.s32 	%r12, %r9, %r10, %r11;
	shr.s32 	%r13, %r3, 1;
	setp.ge.s32 	%p1, %r1, %r13;
	setp.ge.s32 	%p2, %r12, %r4;
	or.pred  	%p3, %p1, %p2;
	@%p3 bra 	$L__BB1_2;
	cvta.to.global.u64 	%rd3, %rd2;
	cvta.to.global.u64 	%rd4, %rd1;
	mul.lo.s32 	%r14, %r3, %r12;
	shl.b32 	%r15, %r14, 1;
	shl.b32 	%r16, %r1, 2;
	add.s32 	%r17, %r15, %r16;
	mul.lo.s32 	%r18, %r1, 6;
	mad.lo.s32 	%r19, %r14, 3, %r18;
	cvt.s64.s32 	%rd5, %r17;
	add.s64 	%rd6, %rd3, %rd5;
	ld.global.u8 	%rs1, [%rd6];
	ld.global.u8 	%rs2, [%rd6+1];
	cvt.u32.u16 	%r20, %rs2;
	and.b32  	%r21, %r20, 255;
	ld.global.u8 	%rs3, [%rd6+2];
	ld.global.u8 	%rs4, [%rd6+3];
	cvt.u32.u16 	%r22, %rs4;
	and.b32  	%r23, %r22, 255;
	mul.wide.u16 	%r24, %rs1, 29049;
	add.s32 	%r25, %r24, -3710080;
	shr.s32 	%r26, %r25, 14;
	cvt.u32.u16 	%r27, %rs3;
	cvt.u32.u16 	%r28, %rs1;
	prmt.b32 	%r29, %r28, %r27, 0x3340U;
	prmt.b32 	%r30, %r31, %r32, 0x3340U;
	prmt.b32 	%r33, %r29, %r30, 0x5410U;
	mov.b32 	%r34, 2226944;
	mov.b32 	%r35, -766580228;
	dp2a.lo.s32.u32 	%r36, %r35, %r33, %r34;
	shr.s32 	%r37, %r36, 14;
	mul.wide.u16 	%r38, %rs3, 22987;
	add.s32 	%r39, %r38, -2934144;
	shr.s32 	%r40, %r39, 14;
	add.s32 	%r41, %r26, %r21;
	setp.lt.s32 	%p4, %r41, 0;
	setp.gt.s32 	%p5, %r41, 255;
	cvt.u16.u32 	%rs5, %r26;
	add.s16 	%rs6, %rs2, %rs5;
	selp.b16 	%rs7, -1, %rs6, %p5;
	selp.b16 	%rs8, 0, %rs7, %p4;
	cvt.s64.s32 	%rd7, %r19;
	add.s64 	%rd8, %rd4, %rd7;
	st.global.u8 	[%rd8], %rs8;
	add.s32 	%r42, %r37, %r21;
	setp.lt.s32 	%p6, %r42, 0;
	setp.gt.s32 	%p7, %r42, 255;
	cvt.u16.u32 	%rs9, %r37;
	add.s16 	%rs10, %rs2, %rs9;
	selp.b16 	%rs11, -1, %rs10, %p7;
	selp.b16 	%rs12, 0, %rs11, %p6;
	st.global.u8 	[%rd8+1], %rs12;
	add.s32 	%r43, %r40, %r21;
	setp.lt.s32 	%p8, %r43, 0;
	setp.gt.s32 	%p9, %r43, 255;
	cvt.u16.u32 	%rs13, %r40;
	add.s16 	%rs14, %rs2, %rs13;
	selp.b16 	%rs15, -1, %rs14, %p9;
	selp.b16 	%rs16, 0, %rs15, %p8;
	st.global.u8 	[%rd8+2], %rs16;
	add.s32 	%r44, %r26, %r23;
	setp.lt.s32 	%p10, %r44, 0;
	setp.gt.s32 	%p11, %r44, 255;
	add.s16 	%rs17, %rs4, %rs5;
	selp.b16 	%rs18, -1, %rs17, %p11;
	selp.b16 	%rs19, 0, %rs18, %p10;
	st.global.u8 	[%rd8+3], %rs19;
	add.s32 	%r45, %r37, %r23;
	setp.lt.s32 	%p12, %r45, 0;
	setp.gt.s32 	%p13, %r45, 255;
	add.s16 	%rs20, %rs4, %rs9;
	selp.b16 	%rs21, -1, %rs20, %p13;
	selp.b16 	%rs22, 0, %rs21, %p12;
	st.global.u8 	[%rd8+4], %rs22;
	add.s32 	%r46, %r40, %r23;
	setp.lt.s32 	%p14, %r46, 0;
	setp.gt.s32 	%p15, %r46, 255;
	add.s16 	%rs23, %rs4, %rs13;
	selp.b16 	%rs24, -1, %rs23, %p15;
	selp.b16 	%rs25, 0, %rs24, %p14;
	st.global.u8 	[%rd8+5], %rs25;
$L__BB1_2:
	ret;

}
	// .globl	_Z15kernel_yuyv2bgrPhPKhii
.visible .entry _Z15kernel_yuyv2bgrPhPKhii(
	.param .u64 .ptr .align 1 _Z15kernel_yuyv2bgrPhPKhii_param_0,
	.param .u64 .ptr .align 1 _Z15kernel_yuyv2bgrPhPKhii_param_1,
	.param .u32 _Z15kernel_yuyv2bgrPhPKhii_param_2,
	.param .u32 _Z15kernel_yuyv2bgrPhPKhii_param_3
)
{
	.reg .pred 	%p<16>;
	.reg .b16 	%rs<26>;
	.reg .b32 	%r<47>;
	.reg .b64 	%rd<9>;

	ld.param.u64 	%rd1, [_Z15kernel_yuyv2bgrPhPKhii_param_0];
	ld.param.u64 	%rd2, [_Z15kernel_yuyv2bgrPhPKhii_param_1];
	ld.param.u32 	%r3, [_Z15kernel_yuyv2bgrPhPKhii_param_2];
	ld.param.u32 	%r4, [_Z15kernel_yuyv2bgrPhPKhii_param_3];
	mov.u32 	%r6, %ntid.x;
	mov.u32 	%r7, %ctaid.x;
	mov.u32 	%r8, %tid.x;
	mad.lo.s32 	%r1, %r6, %r7, %r8;
	mov.u32 	%r9, %ntid.y;
	mov.u32 	%r10, %ctaid.y;
	mov.u32 	%r11, %tid.y;
	mad.lo.s32 	%r12, %r9, %r10, %r11;
	shr.s32 	%r13, %r3, 1;
	setp.ge.s32 	%p1, %r1, %r13;
	setp.ge.s32 	%p2, %r12, %r4;
	or.pred  	%p3, %p1, %p2;
	@%p3 bra 	$L__BB2_2;
	cvta.to.global.u64 	%rd3, %rd2;
	cvta.to.global.u64 	%rd4, %rd1;
	mul.lo.s32 	%r14, %r3, %r12;
	shl.b32 	%r15, %r14, 1;
	shl.b32 	%r16, %r1, 2;
	add.s32 	%r17, %r15, %r16;
	mul.lo.s32 	%r18, %r1, 6;
	mad.lo.s32 	%r19, %r14, 3, %r18;
	cvt.s64.s32 	%rd5, %r17;
	add.s64 	%rd6, %rd3, %rd5;
	ld.global.u8 	%rs1, [%rd6];
	cvt.u32.u16 	%r20, %rs1;
	and.b32  	%r21, %r20, 255;
	ld.global.u8 	%rs2, [%rd6+1];
	ld.global.u8 	%rs3, [%rd6+2];
	cvt.u32.u16 	%r22, %rs3;
	and.b32  	%r23, %r22, 255;
	ld.global.u8 	%rs4, [%rd6+3];
	mul.wide.u16 	%r24, %rs2, 29049;
	add.s32 	%r25, %r24, -3710080;
	shr.s32 	%r26, %r25, 14;
	cvt.u32.u16 	%r27, %rs4;
	cvt.u32.u16 	%r28, %rs2;
	prmt.b32 	%r29, %r28, %r27, 0x3340U;
	prmt.b32 	%r30, %r31, %r32, 0x3340U;
	prmt.b32 	%r33, %r29, %r30, 0x5410U;
	mov.b32 	%r34, 2226944;
	mov.b32 	%r35, -766580228;
	dp2a.lo.s32.u32 	%r36, %r35, %r33, %r34;
	shr.s32 	%r37, %r36, 14;
	mul.wide.u16 	%r38, %rs4, 22987;
	add.s32 	%r39, %r38, -2934144;
	shr.s32 	%r40, %r39, 14;
	add.s32 	%r41, %r26, %r21;
	setp.lt.s32 	%p4, %r41, 0;
	setp.gt.s32 	%p5, %r41, 255;
	cvt.u16.u32 	%rs5, %r26;
	add.s16 	%rs6, %rs1, %rs5;
	selp.b16 	%rs7, -1, %rs6, %p5;
	selp.b16 	%rs8, 0, %rs7, %p4;
	cvt.s64.s32 	%rd7, %r19;
	add.s64 	%rd8, %rd4, %rd7;
	st.global.u8 	[%rd8], %rs8;
	add.s32 	%r42, %r37, %r21;
	setp.lt.s32 	%p6, %r42, 0;
	setp.gt.s32 	%p7, %r42, 255;
	cvt.u16.u32 	%rs9, %r37;
	add.s16 	%rs10, %rs1, %rs9;
	selp.b16 	%rs11, -1, %rs10, %p7;
	selp.b16 	%rs12, 0, %rs11, %p6;
	st.global.u8 	[%rd8+1], %rs12;
	add.s32 	%r43, %r40, %r21;
	setp.lt.s32 	%p8, %r43, 0;
	setp.gt.s32 	%p9, %r43, 255;
	cvt.u16.u32 	%rs13, %r40;
	add.s16 	%rs14, %rs1, %rs13;
	selp.b16 	%rs15, -1, %rs14, %p9;
	selp.b16 	%rs16, 0, %rs15, %p8;
	st.global.u8 	[%rd8+2], %rs16;
	add.s32 	%r44, %r26, %r23;
	setp.lt.s32 	%p10, %r44, 0;
	setp.gt.s32 	%p11, %r44, 255;
	add.s16 	%rs17, %rs3, %rs5;
	selp.b16 	%rs18, -1, %rs17, %p11;
	selp.b16 	%rs19, 0, %rs18, %p10;
	st.global.u8 	[%rd8+3], %rs19;
	add.s32 	%r45, %r37, %r23;
	setp.lt.s32 	%p12, %r45, 0;
	setp.gt.s32 	%p13, %r45, 255;
	add.s16 	%rs20, %rs3, %rs9;
	selp.b16 	%rs21, -1, %rs20, %p13;
	selp.b16 	%rs22, 0, %rs21, %p12;
	st.global.u8 	[%rd8+4], %rs22;
	add.s32 	%r46, %r40, %r23;
	setp.lt.s32 	%p14, %r46, 0;
	setp.gt.s32 	%p15, %r46, 255;
	add.s16 	%rs23, %rs3, %rs13;
	selp.b16 	%rs24, -1, %rs23, %p15;
	selp.b16 	%rs25, 0, %rs24, %p14;
	st.global.u8 	[%rd8+5], %rs25;
$L__BB2_2:
	ret;

}
	// .globl	_Z10kernel_deiPhii
.visible .entry _Z10kernel_deiPhii(
	.param .u64 .ptr .align 1 _Z10kernel_deiPhii_param_0,
	.param .u32 _Z10kernel_deiPhii_param_1,
	.param .u32 _Z10kernel_deiPhii_param_2
)
{
	.reg .pred 	%p<6>;
	.reg .b16 	%rs<5>;
	.reg .b32 	%r<47>;
	.reg .b64 	%rd<9>;

	ld.param.u64 	%rd1, [_Z10kernel_deiPhii_param_0];
	ld.param.u32 	%r3, [_Z10kernel_deiPhii_param_1];
	ld.param.u32 	%r4, [_Z10kernel_deiPhii_param_2];
	mov.u32 	%r6, %ctaid.x;
	mov.u32 	%r7, %ntid.x;
	mov.u32 	%r8, %tid.x;
	mad.lo.s32 	%r1, %r6, %r7, %r8;
	mov.u32 	%r9, %ctaid.y;
	mov.u32 	%r10, %ntid.y;
	mov.u32 	%r11, %tid.y;
	mad.lo.s32 	%r12, %r9, %r10, %r11;
	add.s32 	%r13, %r1, 1;
	setp.ge.s32 	%p1, %r13, %r3;
	add.s32 	%r14, %r12, 1;
	setp.ge.s32 	%p2, %r14, %r4;
	or.pred  	%p3, %p1, %p2;
	@%p3 bra 	$L__BB3_2;
	cvta.to.global.u64 	%rd2, %rd1;
	shl.b32 	%r15, %r3, 1;
	shl.b32 	%r16, %r1, 2;
	mul.lo.s32 	%r17, %r12, %r15;
	shl.b32 	%r18, %r17, 1;
	add.s32 	%r19, %r18, %r16;
	add.s32 	%r20, %r1, %r3;
	shl.b32 	%r21, %r20, 2;
	add.s32 	%r22, %r21, %r18;
	cvt.s64.s32 	%rd3, %r19;
	add.s64 	%rd4, %rd2, %rd3;
	ld.global.u8 	%r23, [%rd4+1];
	cvt.s64.s32 	%rd5, %r22;
	add.s64 	%rd6, %rd2, %rd5;
	ld.global.u8 	%r24, [%rd6+1];
	cvt.s64.s32 	%rd7, %r15;
	add.s64 	%rd8, %rd4, %rd7;
	ld.global.u8 	%r25, [%rd8+1];
	ld.global.u8 	%r26, [%rd4+3];
	ld.global.u8 	%r27, [%rd6+3];
	ld.global.u8 	%r28, [%rd8+3];
	add.s32 	%r29, %r24, %r23;
	add.s32 	%r30, %r29, %r25;
	min.u32 	%r31, %r23, %r24;
	min.u32 	%r32, %r31, %r25;
	max.u32 	%r33, %r23, %r24;
	max.u32 	%r34, %r33, %r25;
	add.s32 	%r35, %r32, %r34;
	setp.lt.u32 	%p4, %r30, %r35;
	sub.s32 	%r36, %r30, %r35;
	min.s32 	%r37, %r36, 255;
	cvt.u16.u32 	%rs1, %r37;
	selp.b16 	%rs2, 0, %rs1, %p4;
	st.global.u8 	[%rd8+1], %rs2;
	add.s32 	%r38, %r27, %r26;
	add.s32 	%r39, %r38, %r28;
	min.u32 	%r40, %r26, %r27;
	min.u32 	%r41, %r40, %r28;
	max.u32 	%r42, %r26, %r27;
	max.u32 	%r43, %r42, %r28;
	add.s32 	%r44, %r41, %r43;
	setp.lt.u32 	%p5, %r39, %r44;
	sub.s32 	%r45, %r39, %r44;
	min.s32 	%r46, %r45, 255;
	cvt.u16.u32 	%rs3, %r46;
	selp.b16 	%rs4, 0, %rs3, %p5;
	st.global.u8 	[%rd8+3], %rs4;
$L__BB3_2:
	ret;

}
	// .globl	_Z19kernel_yuyv2bgr_extPhPKhS_ii
.visible .entry _Z19kernel_yuyv2bgr_extPhPKhS_ii(
	.param .u64 .ptr .align 1 _Z19kernel_yuyv2bgr_extPhPKhS_ii_param_0,
	.param .u64 .ptr .align 1 _Z19kernel_yuyv2bgr_extPhPKhS_ii_param_1,
	.param .u64 .ptr .align 1 _Z19kernel_yuyv2bgr_extPhPKhS_ii_param_2,
	.param .u32 _Z19kernel_yuyv2bgr_extPhPKhS_ii_param_3,
	.param .u32 _Z19kernel_yuyv2bgr_extPhPKhS_ii_param_4
)
{
	.reg .pred 	%p<16>;
	.reg .b16 	%rs<26>;
	.reg .b32 	%r<49>;
	.reg .b64 	%rd<13>;

	ld.param.u64 	%rd1, [_Z19kernel_yuyv2bgr_extPhPKhS_ii_param_0];
	ld.param.u64 	%rd2, [_Z19kernel_yuyv2bgr_extPhPKhS_ii_param_1];
	ld.param.u64 	%rd3, [_Z19kernel_yuyv2bgr_extPhPKhS_ii_param_2];
	ld.param.u32 	%r3, [_Z19kernel_yuyv2bgr_extPhPKhS_ii_param_3];
	ld.param.u32 	%r4, [_Z19kernel_yuyv2bgr_extPhPKhS_ii_param_4];
	mov.u32 	%r6, %ntid.x;
	mov.u32 	%r7, %ctaid.x;
	mov.u32 	%r8, %tid.x;
	mad.lo.s32 	%r1, %r6, %r7, %r8;
	mov.u32 	%r9, %ntid.y;
	mov.u32 	%r10, %ctaid.y;
	mov.u32 	%r11, %tid.y;
	mad.lo.s32 	%r12, %r9, %r10, %r11;
	shr.s32 	%r13, %r3, 1;
	setp.ge.s32 	%p1, %r1, %r13;
	setp.ge.s32 	%p2, %r12, %r4;
	or.pred  	%p3, %p1, %p2;
	@%p3 bra 	$L__BB4_2;
	cvta.to.global.u64 	%rd4, %rd2;
	cvta.to.global.u64 	%rd5, %rd3;
	cvta.to.global.u64 	%rd6, %rd1;
	mul.lo.s32 	%r14, %r3, %r12;
	shl.b32 	%r15, %r14, 1;
	shl.b32 	%r16, %r1, 2;
	add.s32 	%r17, %r15, %r16;
	mul.lo.s32 	%r18, %r1, 6;
	mad.lo.s32 	%r19, %r14, 3, %r18;
	cvt.s64.s32 	%rd7, %r17;
	add.s64 	%rd8, %rd4, %rd7;
	ld.global.u8 	%rs1, [%rd8];
	cvt.u32.u16 	%r20, %rs1;
	and.b32  	%r21, %r20, 255;
	ld.global.u8 	%rs2, [%rd8+1];
	ld.global.u8 	%rs3, [%rd8+2];
	cvt.u32.u16 	%r22, %rs3;
	and.b32  	%r23, %r22, 255;
	ld.global.u8 	%rs4, [%rd8+3];
	shl.b32 	%r24, %r1, 1;
	add.s32 	%r25, %r14, %r24;
	cvt.s64.s32 	%rd9, %r25;
	add.s64 	%rd10, %rd5, %rd9;
	st.global.u8 	[%rd10], %rs1;
	st.global.u8 	[%rd10+1], %rs3;
	mul.wide.u16 	%r26, %rs2, 29049;
	add.s32 	%r27, %r26, -3710080;
	shr.s32 	%r28, %r27, 14;
	cvt.u32.u16 	%r29, %rs4;
	cvt.u32.u16 	%r30, %rs2;
	prmt.b32 	%r31, %r30, %r29, 0x3340U;
	prmt.b32 	%r32, %r33, %r34, 0x3340U;
	prmt.b32 	%r35, %r31, %r32, 0x5410U;
	mov.b32 	%r36, 2226944;
	mov.b32 	%r37, -766580228;
	dp2a.lo.s32.u32 	%r38, %r37, %r35, %r36;
	shr.s32 	%r39, %r38, 14;
	mul.wide.u16 	%r40, %rs4, 22987;
	add.s32 	%r41, %r40, -2934144;
	shr.s32 	%r42, %r41, 14;
	add.s32 	%r43, %r28, %r21;
	setp.lt.s32 	%p4, %r43, 0;
	setp.gt.s32 	%p5, %r43, 255;
	cvt.u16.u32 	%rs5, %r28;
	add.s16 	%rs6, %rs1, %rs5;
	selp.b16 	%rs7, -1, %rs6, %p5;
	selp.b16 	%rs8, 0, %rs7, %p4;
	cvt.s64.s32 	%rd11, %r19;
	add.s64 	%rd12, %rd6, %rd11;
	st.global.u8 	[%rd12], %rs8;
	add.s32 	%r44, %r39, %r21;
	setp.lt.s32 	%p6, %r44, 0;
	setp.gt.s32 	%p7, %r44, 255;
	cvt.u16.u32 	%rs9, %r39;
	add.s16 	%rs10, %rs1, %rs9;
	selp.b16 	%rs11, -1, %rs10, %p7;
	selp.b16 	%rs12, 0, %rs11, %p6;
	st.global.u8 	[%rd12+1], %rs12;
	add.s32 	%r45, %r42, %r21;
	setp.lt.s32 	%p8, %r45, 0;
	setp.gt.s32 	%p9, %r45, 255;
	cvt.u16.u32 	%rs13, %r42;
	add.s16 	%rs14, %rs1, %rs13;
	selp.b16 	%rs15, -1, %rs14, %p9;
	selp.b16 	%rs16, 0, %rs15, %p8;
	st.global.u8 	[%rd12+2], %rs16;
	add.s32 	%r46, %r28, %r23;
	setp.lt.s32 	%p10, %r46, 0;
	setp.gt.s32 	%p11, %r46, 255;
	add.s16 	%rs17, %rs3, %rs5;
	selp.b16 	%rs18, -1, %rs17, %p11;
	selp.b16 	%rs19, 0, %rs18, %p10;
	st.global.u8 	[%rd12+3], %rs19;
	add.s32 	%r47, %r39, %r23;
	setp.lt.s32 	%p12, %r47, 0;
	setp.gt.s32 	%p13, %r47, 255;
	add.s16 	%rs20, %rs3, %rs9;
	selp.b16 	%rs21, -1, %rs20, %p13;
	selp.b16 	%rs22, 0, %rs21, %p12;
	st.global.u8 	[%rd12+4], %rs22;
	add.s32 	%r48, %r42, %r23;
	setp.lt.s32 	%p14, %r48, 0;
	setp.gt.s32 	%p15, %r48, 255;
	add.s16 	%rs23, %rs3, %rs13;
	selp.b16 	%rs24, -1, %rs23, %p15;
	selp.b16 	%rs25, 0, %rs24, %p14;
	st.global.u8 	[%rd12+5], %rs25;
$L__BB4_2:
	ret;

}
	// .globl	_Z16kernel_yuyv2grayPhPKhii
.visible .entry _Z16kernel_yuyv2grayPhPKhii(
	.param .u64 .ptr .align 1 _Z16kernel_yuyv2grayPhPKhii_param_0,
	.param .u64 .ptr .align 1 _Z16kernel_yuyv2grayPhPKhii_param_1,
	.param .u32 _Z16kernel_yuyv2grayPhPKhii_param_2,
	.param .u32 _Z16kernel_yuyv2grayPhPKhii_param_3
)
{
	.reg .pred 	%p<4>;
	.reg .b16 	%rs<2>;
	.reg .b32 	%r<18>;
	.reg .b64 	%rd<9>;

	ld.param.u64 	%rd1, [_Z16kernel_yuyv2grayPhPKhii_param_0];
	ld.param.u64 	%rd2, [_Z16kernel_yuyv2grayPhPKhii_param_1];
	ld.param.u32 	%r3, [_Z16kernel_yuyv2grayPhPKhii_param_2];
	ld.param.u32 	%r4, [_Z16kernel_yuyv2grayPhPKhii_param_3];
	mov.u32 	%r6, %ntid.x;
	mov.u32 	%r7, %ctaid.x;
	mov.u32 	%r8, %tid.x;
	mad.lo.s32 	%r1, %r6, %r7, %r8;
	mov.u32 	%r9, %ntid.y;
	mov.u32 	%r10, %ctaid.y;
	mov.u32 	%r11, %tid.y;
	mad.lo.s32 	%r12, %r9, %r10, %r11;
	setp.ge.s32 	%p1, %r1, %r3;
	setp.ge.s32 	%p2, %r12, %r4;
	or.pred  	%p3, %p1, %p2;
	@%p3 bra 	$L__BB5_2;
	cvta.to.global.u64 	%rd3, %rd2;
	cvta.to.global.u64 	%rd4, %rd1;
	mul.lo.s32 	%r13, %r3, %r12;
	shl.b32 	%r14, %r13, 1;
	shl.b32 	%r15, %r1, 1;
	add.s32 	%r16, %r14, %r15;
	cvt.s64.s32 	%rd5, %r16;
	add.s64 	%rd6, %rd3, %rd5;
	ld.global.u8 	%rs1, [%rd6];
	add.s32 	%r17, %r13, %r1;
	cvt.s64.s32 	%rd7, %r17;
	add.s64 	%rd8, %rd4, %rd7;
	st.global.u8 	[%rd8], %rs1;
$L__BB5_2:
	ret;

}
	// .globl	_Z19kernel_yuyv2yuvplanPhS_S_PKhii
.visible .entry _Z19kernel_yuyv2yuvplanPhS_S_PKhii(
	.param .u64 .ptr .align 1 _Z19kernel_yuyv2yuvplanPhS_S_PKhii_param_0,
	.param .u64 .ptr .align 1 _Z19kernel_yuyv2yuvplanPhS_S_PKhii_param_1,
	.param .u64 .ptr .align 1 _Z19kernel_yuyv2yuvplanPhS_S_PKhii_param_2,
	.param .u64 .ptr .align 1 _Z19kernel_yuyv2yuvplanPhS_S_PKhii_param_3,
	.param .u32 _Z19kernel_yuyv2yuvplanPhS_S_PKhii_param_4,
	.param .u32 _Z19kernel_yuyv2yuvplanPhS_S_PKhii_param_5
)
{
	.reg .pred 	%p<4>;
	.reg .b16 	%rs<5>;
	.reg .b32 	%r<21>;
	.reg .b64 	%rd<16>;

	ld.param.u64 	%rd1, [_Z19kernel_yuyv2yuvplanPhS_S_PKhii_param_0];
	ld.param.u64 	%rd2, [_Z19kernel_yuyv2yuvplanPhS_S_PKhii_param_1];
	ld.param.u64 	%rd3, [_Z19kernel_yuyv2yuvplanPhS_S_PKhii_param_2];
	ld.param.u64 	%rd4, [_Z19kernel_yuyv2yuvplanPhS_S_PKhii_param_3];
	ld.param.u32 	%r4, [_Z19kernel_yuyv2yuvplanPhS_S_PKhii_param_4];
	ld.param.u32 	%r5, [_Z19kernel_yuyv2yuvplanPhS_S_PKhii_param_5];
	mov.u32 	%r7, %ntid.x;
	mov.u32 	%r8, %ctaid.x;
	mov.u32 	%r9, %tid.x;
	mad.lo.s32 	%r1, %r7, %r8, %r9;
	mov.u32 	%r10, %ntid.y;
	mov.u32 	%r11, %ctaid.y;
	mov.u32 	%r12, %tid.y;
	mad.lo.s32 	%r13, %r10, %r11, %r12;
	shr.s32 	%r3, %r4, 1;
	setp.ge.s32 	%p1, %r1, %r3;
	setp.ge.s32 	%p2, %r13, %r5;
	or.pred  	%p3, %p1, %p2;
	@%p3 bra 	$L__BB6_2;
	cvta.to.global.u64 	%rd5, %rd4;
	cvta.to.global.u64 	%rd6, %rd1;
	cvta.to.global.u64 	%rd7, %rd2;
	cvta.to.global.u64 	%rd8, %rd3;
	mul.lo.s32 	%r14, %r4, %r13;
	shl.b32 	%r15, %r14, 1;
	shl.b32 	%r16, %r1, 2;
	add.s32 	%r17, %r15, %r16;
	cvt.s64.s32 	%rd9, %r17;
	add.s64 	%rd10, %rd5, %rd9;
	ld.global.u8 	%rs1, [%rd10];
	shl.b32 	%r18, %r1, 1;
	add.s32 	%r19, %r14, %r18;
	cvt.s64.s32 	%rd11, %r19;
	add.s64 	%rd12, %rd6, %rd11;
	st.global.u8 	[%rd12], %rs1;
	ld.global.u8 	%rs2, [%rd10+1];
	mad.lo.s32 	%r20, %r3, %r13, %r1;
	cvt.s64.s32 	%rd13, %r20;
	add.s64 	%rd14, %rd7, %rd13;
	st.global.u8 	[%rd14], %rs2;
	ld.global.u8 	%rs3, [%rd10+2];
	st.global.u8 	[%rd12+1], %rs3;
	ld.global.u8 	%rs4, [%rd10+3];
	add.s64 	%rd15, %rd8, %rd13;
	st.global.u8 	[%rd15], %rs4;
$L__BB6_2:
	ret;

}


// ===== COMPILED SASS (sm_100) =====

	.target	sm_100

	.elftype	@"ET_EXEC"


//--------------------- .note.nv.tkinfo           --------------------------
	.section	.note.nv.tkinfo,"",@"SHT_NOTE"
	.sectionflags	@"SHF_NOTE_NV_TKINFO"
	.tkinfo
        /*0018*/ 	.word	0x00000002
        /*0030*/ 	.string	""
        /*0030*/ 	.string	"ptxas"
        /*0030*/ 	.string	"Cuda compilation tools, release 13.0, V13.0.88"
        /*0030*/ 	.string	"Build cuda_13.0.r13.0/compiler.36424714_0"
        /*0030*/ 	.string	"-arch sm_100 -m 64 "



//--------------------- .note.nv.cuinfo           --------------------------
	.section	.note.nv.cuinfo,"",@"SHT_NOTE"
	.sectionflags	@"SHF_NOTE_NV_CUINFO"
        /*0018*/ 	.short	0x0002
        /*001a*/ 	.short	0x0064
        /*001c*/ 	.short	0x0082
	.zero		2


//--------------------- .nv.info                  --------------------------
	.section	.nv.info,"",@"SHT_CUDA_INFO"
	.align	4


	//----- nvinfo : EIATTR_REGCOUNT
	.align		4
        /*0000*/ 	.byte	0x04, 0x2f
        /*0002*/ 	.short	(.L_1 - .L_0)
	.align		4
.L_0:
        /*0004*/ 	.word	index@(_Z12kernel_scalePfPKhiii)
        /*0008*/ 	.word	0x00000010


	//----- nvinfo : EIATTR_FRAME_SIZE
	.align		4
.L_1:
        /*000c*/ 	.byte	0x04, 0x11
        /*000e*/ 	.short	(.L_3 - .L_2)
	.align		4
.L_2:
        /*0010*/ 	.word	index@(_Z12kernel_scalePfPKhiii)
        /*0014*/ 	.word	0x00000000


	//----- nvinfo : EIATTR_REGCOUNT
	.align		4
.L_3:
        /*0018*/ 	.byte	0x04, 0x2f
        /*001a*/ 	.short	(.L_5 - .L_4)
	.align		4
.L_4:
        /*001c*/ 	.word	index@(_Z15kernel_uyvy2bgrPhPKhii)
        /*0020*/ 	.word	0x00000011


	//----- nvinfo : EIATTR_FRAME_SIZE
	.align		4
.L_5:
        /*0024*/ 	.byte	0x04, 0x11
        /*0026*/ 	.short	(.L_7 - .L_6)
	.align		4
.L_6:
        /*0028*/ 	.word	index@(_Z15kernel_uyvy2bgrPhPKhii)
        /*002c*/ 	.word	0x00000000


	//----- nvinfo : EIATTR_REGCOUNT
	.align		4
.L_7:
        /*0030*/ 	.byte	0x04, 0x2f
        /*0032*/ 	.short	(.L_9 - .L_8)
	.align		4
.L_8:
        /*0034*/ 	.word	index@(_Z15kernel_yuyv2bgrPhPKhii)
        /*0038*/ 	.word	0x00000010


	//----- nvinfo : EIATTR_FRAME_SIZE
	.align		4
.L_9:
        /*003c*/ 	.byte	0x04, 0x11
        /*003e*/ 	.short	(.L_11 - .L_10)
	.align		4
.L_10:
        /*0040*/ 	.word	index@(_Z15kernel_yuyv2bgrPhPKhii)
        /*0044*/ 	.word	0x00000000


	//----- nvinfo : EIATTR_REGCOUNT
	.align		4
.L_11:
        /*0048*/ 	.byte	0x04, 0x2f
        /*004a*/ 	.short	(.L_13 - .L_12)
	.align		4
.L_12:
        /*004c*/ 	.word	index@(_Z10kernel_deiPhii)
        /*0050*/ 	.word	0x00000013


	//----- nvinfo : EIATTR_FRAME_SIZE
	.align		4
.L_13:
        /*0054*/ 	.byte	0x04, 0x11
        /*0056*/ 	.short	(.L_15 - .L_14)
	.align		4
.L_14:
        /*0058*/ 	.word	index@(_Z10kernel_deiPhii)
        /*005c*/ 	.word	0x00000000


	//----- nvinfo : EIATTR_REGCOUNT
	.align		4
.L_15:
        /*0060*/ 	.byte	0x04, 0x2f
        /*0062*/ 	.short	(.L_17 - .L_16)
	.align		4
.L_16:
        /*0064*/ 	.word	index@(_Z19kernel_yuyv2bgr_extPhPKhS_ii)
        /*0068*/ 	.word	0x00000011


	//----- nvinfo : EIATTR_FRAME_SIZE
	.align		4
.L_17:
        /*006c*/ 	.byte	0x04, 0x11
        /*006e*/ 	.short	(.L_19 - .L_18)
	.align		4
.L_18:
        /*0070*/ 	.word	index@(_Z19kernel_yuyv2bgr_extPhPKhS_ii)
        /*0074*/ 	.word	0x00000000


	//----- nvinfo : EIATTR_REGCOUNT
	.align		4
.L_19:
        /*0078*/ 	.byte	0x04, 0x2f
        /*007a*/ 	.short	(.L_21 - .L_20)
	.align		4
.L_20:
        /*007c*/ 	.word	index@(_Z16kernel_yuyv2grayPhPKhii)
        /*0080*/ 	.word	0x00000008


	//----- nvinfo : EIATTR_FRAME_SIZE
	.align		4
.L_21:
        /*0084*/ 	.byte	0x04, 0x11
        /*0086*/ 	.short	(.L_23 - .L_22)
	.align		4
.L_22:
        /*0088*/ 	.word	index@(_Z16kernel_yuyv2grayPhPKhii)
        /*008c*/ 	.word	0x00000000


	//----- nvinfo : EIATTR_REGCOUNT
	.align		4
.L_23:
        /*0090*/ 	.byte	0x04, 0x2f
        /*0092*/ 	.short	(.L_25 - .L_24)
	.align		4
.L_24:
        /*0094*/ 	.word	index@(_Z19kernel_yuyv2yuvplanPhS_S_PKhii)
        /*0098*/ 	.word	0x00000014


	//----- nvinfo : EIATTR_FRAME_SIZE
	.align		4
.L_25:
        /*009c*/ 	.byte	0x04, 0x11
        /*009e*/ 	.short	(.L_27 - .L_26)
	.align		4
.L_26:
        /*00a0*/ 	.word	index@(_Z19kernel_yuyv2yuvplanPhS_S_PKhii)
        /*00a4*/ 	.word	0x00000000


	//----- nvinfo : EIATTR_MIN_STACK_SIZE
	.align		4
.L_27:
        /*00a8*/ 	.byte	0x04, 0x12
        /*00aa*/ 	.short	(.L_29 - .L_28)
	.align		4
.L_28:
        /*00ac*/ 	.word	index@(_Z19kernel_yuyv2yuvplanPhS_S_PKhii)
        /*00b0*/ 	.word	0x00000000


	//----- nvinfo : EIATTR_MIN_STACK_SIZE
	.align		4
.L_29:
        /*00b4*/ 	.byte	0x04, 0x12
        /*00b6*/ 	.short	(.L_31 - .L_30)
	.align		4
.L_30:
        /*00b8*/ 	.word	index@(_Z16kernel_yuyv2grayPhPKhii)
        /*00bc*/ 	.word	0x00000000


	//----- nvinfo : EIATTR_MIN_STACK_SIZE
	.align		4
.L_31:
        /*00c0*/ 	.byte	0x04, 0x12
        /*00c2*/ 	.short	(.L_33 - .L_32)
	.align		4
.L_32:
        /*00c4*/ 	.word	index@(_Z19kernel_yuyv2bgr_extPhPKhS_ii)
        /*00c8*/ 	.word	0x00000000


	//----- nvinfo : EIATTR_MIN_STACK_SIZE
	.align		4
.L_33:
        /*00cc*/ 	.byte	0x04, 0x12
        /*00ce*/ 	.short	(.L_35 - .L_34)
	.align		4
.L_34:
        /*00d0*/ 	.word	index@(_Z10kernel_deiPhii)
        /*00d4*/ 	.word	0x00000000


	//----- nvinfo : EIATTR_MIN_STACK_SIZE
	.align		4
.L_35:
        /*00d8*/ 	.byte	0x04, 0x12
        /*00da*/ 	.short	(.L_37 - .L_36)
	.align		4
.L_36:
        /*00dc*/ 	.word	index@(_Z15kernel_yuyv2bgrPhPKhii)
        /*00e0*/ 	.word	0x00000000


	//----- nvinfo : EIATTR_MIN_STACK_SIZE
	.align		4
.L_37:
        /*00e4*/ 	.byte	0x04, 0x12
        /*00e6*/ 	.short	(.L_39 - .L_38)
	.align		4
.L_38:
        /*00e8*/ 	.word	index@(_Z15kernel_uyvy2bgrPhPKhii)
        /*00ec*/ 	.word	0x00000000


	//----- nvinfo : EIATTR_MIN_STACK_SIZE
	.align		4
.L_39:
        /*00f0*/ 	.byte	0x04, 0x12
        /*00f2*/ 	.short	(.L_41 - .L_40)
	.align		4
.L_40:
        /*00f4*/ 	.word	index@(_Z12kernel_scalePfPKhiii)
        /*00f8*/ 	.word	0x00000000
.L_41:


//--------------------- .nv.compat                --------------------------
	.section	.nv.compat,"",@"SHT_CUDA_COMPAT_INFO"
	.align	4
        /*0000*/ 	.byte	0x02, 0x09, 0x00, 0x00, 0x02, 0x02, 0x01, 0x00, 0x02, 0x05, 0x05, 0x00, 0x03, 0x07, 0x01, 0x01
        /*0010*/ 	.byte	0x02, 0x03, 0x00, 0x00, 0x02, 0x06, 0x01, 0x00, 0x04, 0x0b, 0x08, 0x00, 0x01, 0x00, 0x00, 0x00
        /*0020*/ 	.byte	0x00, 0x00, 0x00, 0x00


//--------------------- .nv.info._Z19kernel_yuyv2yuvplanPhS_S_PKhii --------------------------
	.section	.nv.info._Z19kernel_yuyv2yuvplanPhS_S_PKhii,"",@"SHT_CUDA_INFO"
	.sectionflags	@""
	.align	4


	//----- nvinfo : EIATTR_CUDA_API_VERSION
	.align		4
        /*0000*/ 	.byte	0x04, 0x37
        /*0002*/ 	.short	(.L_43 - .L_42)
.L_42:
        /*0004*/ 	.word	0x00000082


	//----- nvinfo : EIATTR_KPARAM_INFO
	.align		4
.L_43:
        /*0008*/ 	.byte	0x04, 0x17
        /*000a*/ 	.short	(.L_45 - .L_44)
.L_44:
        /*000c*/ 	.word	0x00000000
        /*0010*/ 	.short	0x0005
        /*0012*/ 	.short	0x0024
        /*0014*/ 	.byte	0x00, 0xf0, 0x11, 0x00


	//----- nvinfo : EIATTR_KPARAM_INFO
	.align		4
.L_45:
        /*0018*/ 	.byte	0x04, 0x17
        /*001a*/ 	.short	(.L_47 - .L_46)
.L_46:
        /*001c*/ 	.word	0x00000000
        /*0020*/ 	.short	0x0004
        /*0022*/ 	.short	0x0020
        /*0024*/ 	.byte	0x00, 0xf0, 0x11, 0x00


	//----- nvinfo : EIATTR_KPARAM_INFO
	.align		4
.L_47:
        /*0028*/ 	.byte	0x04, 0x17
        /*002a*/ 	.short	(.L_49 - .L_48)
.L_48:
        /*002c*/ 	.word	0x00000000
        /*0030*/ 	.short	0x0003
        /*0032*/ 	.short	0x0018
        /*0034*/ 	.byte	0x00, 0xf5, 0x21, 0x00


	//----- nvinfo : EIATTR_KPARAM_INFO
	.align		4
.L_49:
        /*0038*/ 	.byte	0x04, 0x17
        /*003a*/ 	.short	(.L_51 - .L_50)
.L_50:
        /*003c*/ 	.word	0x00000000
        /*0040*/ 	.short	0x0002
        /*0042*/ 	.short	0x0010
        /*0044*/ 	.byte	0x00, 0xf5, 0x21, 0x00


	//----- nvinfo : EIATTR_KPARAM_INFO
	.align		4
.L_51:
        /*0048*/ 	.byte	0x04, 0x17
        /*004a*/ 	.short	(.L_53 - .L_52)
.L_52:
        /*004c*/ 	.word	0x00000000
        /*0050*/ 	.short	0x0001
        /*0052*/ 	.short	0x0008
        /*0054*/ 	.byte	0x00, 0xf5, 0x21, 0x00


	//----- nvinfo : EIATTR_KPARAM_INFO
	.align		4
.L_53:
        /*0058*/ 	.byte	0x04, 0x17
        /*005a*/ 	.short	(.L_55 - .L_54)
.L_54:
        /*005c*/ 	.word	0x00000000
        /*0060*/ 	.short	0x0000
        /*0062*/ 	.short	0x0000
        /*0064*/ 	.byte	0x00, 0xf5, 0x21, 0x00


	//----- nvinfo : EIATTR_SPARSE_MMA_MASK
	.align		4
.L_55:
        /*0068*/ 	.byte	0x03, 0x50
        /*006a*/ 	.short	0x0000


	//----- nvinfo : EIATTR_MAXREG_COUNT
	.align		4
        /*006c*/ 	.byte	0x03, 0x1b
        /*006e*/ 	.short	0x00ff


	//----- nvinfo : EIATTR_MERCURY_ISA_VERSION
	.align		4
        /*0070*/ 	.byte	0x03, 0x5f
        /*0072*/ 	.short	0x0101


	//----- nvinfo : EIATTR_VRC_CTA_INIT_COUNT
	.align		4
        /*0074*/ 	.byte	0x02, 0x4a
	.zero		1
	.zero		1


	//----- nvinfo : EIATTR_EXIT_INSTR_OFFSETS
	.align		4
        /*0078*/ 	.byte	0x04, 0x1c
        /*007a*/ 	.short	(.L_57 - .L_56)


	//   ....[0]....
.L_56:
        /*007c*/ 	.word	0x000000d0


	//   ....[1]....
        /*0080*/ 	.word	0x00000260


	//----- nvinfo : EIATTR_CBANK_PARAM_SIZE
	.align		4
.L_57:
        /*0084*/ 	.byte	0x03, 0x19
        /*0086*/ 	.short	0x0028


	//----- nvinfo : EIATTR_PARAM_CBANK
	.align		4
        /*0088*/ 	.byte	0x04, 0x0a
        /*008a*/ 	.short	(.L_59 - .L_58)
	.align		4
.L_58:
        /*008c*/ 	.word	index@(.nv.constant0._Z19kernel_yuyv2yuvplanPhS_S_PKhii)
        /*0090*/ 	.short	0x0380
        /*0092*/ 	.short	0x0028


	//----- nvinfo : EIATTR_SW_WAR
	.align		4
.L_59:
        /*0094*/ 	.byte	0x04, 0x36
        /*0096*/ 	.short	(.L_61 - .L_60)
.L_60:
        /*0098*/ 	.word	0x00000008
.L_61:


//--------------------- .nv.info._Z16kernel_yuyv2grayPhPKhii --------------------------
	.section	.nv.info._Z16kernel_yuyv2grayPhPKhii,"",@"SHT_CUDA_INFO"
	.sectionflags	@""
	.align	4


	//----- nvinfo : EIATTR_CUDA_API_VERSION
	.align		4
        /*0000*/ 	.byte	0x04, 0x37
        /*0002*/ 	.short	(.L_63 - .L_62)
.L_62:
        /*0004*/ 	.word	0x00000082


	//----- nvinfo : EIATTR_KPARAM_INFO
	.align		4
.L_63:
        /*0008*/ 	.byte	0x04, 0x17
        /*000a*/ 	.short	(.L_65 - .L_64)
.L_64:
        /*000c*/ 	.word	0x00000000
        /*0010*/ 	.short	0x0003
        /*0012*/ 	.short	0x0014
        /*0014*/ 	.byte	0x00, 0xf0, 0x11, 0x00


	//----- nvinfo : EIATTR_KPARAM_INFO
	.align		4
.L_65:
        /*0018*/ 	.byte	0x04, 0x17
        /*001a*/ 	.short	(.L_67 - .L_66)
.L_66:
        /*001c*/ 	.word	0x00000000
        /*0020*/ 	.short	0x0002
        /*0022*/ 	.short	0x0010
        /*0024*/ 	.byte	0x00, 0xf0, 0x11, 0x00


	//----- nvinfo : EIATTR_KPARAM_INFO
	.align		4
.L_67:
        /*0028*/ 	.byte	0x04, 0x17
        /*002a*/ 	.short	(.L_69 - .L_68)
.L_68:
        /*002c*/ 	.word	0x00000000
        /*0030*/ 	.short	0x0001
        /*0032*/ 	.short	0x0008
        /*0034*/ 	.byte	0x00, 0xf5, 0x21, 0x00


	//----- nvinfo : EIATTR_KPARAM_INFO
	.align		4
.L_69:
        /*0038*/ 	.byte	0x04, 0x17
        /*003a*/ 	.short	(.L_71 - .L_70)
.L_70:
        /*003c*/ 	.word	0x00000000
        /*0040*/ 	.short	0x0000
        /*0042*/ 	.short	0x0000
        /*0044*/ 	.byte	0x00, 0xf5, 0x21, 0x00


	//----- nvinfo : EIATTR_SPARSE_MMA_MASK
	.align		4
.L_71:
        /*0048*/ 	.byte	0x03, 0x50
        /*004a*/ 	.short	0x0000


	//----- nvinfo : EIATTR_MAXREG_COUNT
	.align		4
        /*004c*/ 	.byte	0x03, 0x1b
        /*004e*/ 	.short	0x00ff


	//----- nvinfo : EIATTR_MERCURY_ISA_VERSION
	.align		4
        /*0050*/ 	.byte	0x03, 0x5f
        /*0052*/ 	.short	0x0101


	//----- nvinfo : EIATTR_VRC_CTA_INIT_COUNT
	.align		4
        /*0054*/ 	.byte	0x02, 0x4a
	.zero		1
	.zero		1


	//----- nvinfo : EIATTR_EXIT_INSTR_OFFSETS
	.align		4
        /*0058*/ 	.byte	0x04, 0x1c
        /*005a*/ 	.short	(.L_73 - .L_72)


	//   ....[0]....
.L_72:
        /*005c*/ 	.word	0x000000c0


	//   ....[1]....
        /*0060*/ 	.word	0x00000170


	//----- nvinfo : EIATTR_CBANK_PARAM_SIZE
	.align		4
.L_73:
        /*0064*/ 	.byte	0x03, 0x19
        /*0066*/ 	.short	0x0018


	//----- nvinfo : EIATTR_PARAM_CBANK
	.align		4
        /*0068*/ 	.byte	0x04, 0x0a
        /*006a*/ 	.short	(.L_75 - .L_74)
	.align		4
.L_74:
        /*006c*/ 	.word	index@(.nv.constant0._Z16kernel_yuyv2grayPhPKhii)
        /*0070*/ 	.short	0x0380
        /*0072*/ 	.short	0x0018


	//----- nvinfo : EIATTR_SW_WAR
	.align		4
.L_75:
        /*0074*/ 	.byte	0x04, 0x36
        /*0076*/ 	.short	(.L_77 - .L_76)
.L_76:
        /*0078*/ 	.word	0x00000008
.L_77:


//--------------------- .nv.info._Z19kernel_yuyv2bgr_extPhPKhS_ii --------------------------
	.section	.nv.info._Z19kernel_yuyv2bgr_extPhPKhS_ii,"",@"SHT_CUDA_INFO"
	.sectionflags	@""
	.align	4


	//----- nvinfo : EIATTR_CUDA_API_VERSION
	.align		4
        /*0000*/ 	.byte	0x04, 0x37
        /*0002*/ 	.short	(.L_79 - .L_78)
.L_78:
        /*0004*/ 	.word	0x00000082


	//----- nvinfo : EIATTR_KPARAM_INFO
	.align		4
.L_79:
        /*0008*/ 	.byte	0x04, 0x17
        /*000a*/ 	.short	(.L_81 - .L_80)
.L_80:
        /*000c*/ 	.word	0x00000000
        /*0010*/ 	.short	0x0004
        /*0012*/ 	.short	0x001c
        /*0014*/ 	.byte	0x00, 0xf0, 0x11, 0x00


	//----- nvinfo : EIATTR_KPARAM_INFO
	.align		4
.L_81:
        /*0018*/ 	.byte	0x04, 0x17
        /*001a*/ 	.short	(.L_83 - .L_82)
.L_82:
        /*001c*/ 	.word	0x00000000
        /*0020*/ 	.short	0x0003
        /*0022*/ 	.short	0x0018
        /*0024*/ 	.byte	0x00, 0xf0, 0x11, 0x00


	//----- nvinfo : EIATTR_KPARAM_INFO
	.align		4
.L_83:
        /*0028*/ 	.byte	0x04, 0x17
        /*002a*/ 	.short	(.L_85 - .L_84)
.L_84:
        /*002c*/ 	.word	0x00000000
        /*0030*/ 	.short	0x0002
        /*0032*/ 	.short	0x0010
        /*0034*/ 	.byte	0x00, 0xf5, 0x21, 0x00


	//----- nvinfo : EIATTR_KPARAM_INFO
	.align		4
.L_85:
        /*0038*/ 	.byte	0x04, 0x17
        /*003a*/ 	.short	(.L_87 - .L_86)
.L_86:
        /*003c*/ 	.word	0x00000000
        /*0040*/ 	.short	0x0001
        /*0042*/ 	.short	0x0008
        /*0044*/ 	.byte	0x00, 0xf5, 0x21, 0x00


	//----- nvinfo : EIATTR_KPARAM_INFO
	.align		4
.L_87:
        /*0048*/ 	.byte	0x04, 0x17
        /*004a*/ 	.short	(.L_89 - .L_88)
.L_88:
        /*004c*/ 	.word	0x00000000
        /*0050*/ 	.short	0x0000
        /*0052*/ 	.short	0x0000
        /*0054*/ 	.byte	0x00, 0xf5, 0x21, 0x00


	//----- nvinfo : EIATTR_SPARSE_MMA_MASK
	.align		4
.L_89:
        /*0058*/ 	.byte	0x03, 0x50
        /*005a*/ 	.short	0x0000


	//----- nvinfo : EIATTR_MAXREG_COUNT
	.align		4
        /*005c*/ 	.byte	0x03, 0x1b
        /*005e*/ 	.short	0x00ff


	//----- nvinfo : EIATTR_MERCURY_ISA_VERSION
	.align		4
        /*0060*/ 	.byte	0x03, 0x5f
        /*0062*/ 	.short	0x0101


	//----- nvinfo : EIATTR_VRC_CTA_INIT_COUNT
	.align		4
        /*0064*/ 	.byte	0x02, 0x4a
	.zero		1
	.zero		1


	//----- nvinfo : EIATTR_EXIT_INSTR_OFFSETS
	.align		4
        /*0068*/ 	.byte	0x04, 0x1c
        /*006a*/ 	.short	(.L_91 - .L_90)


	//   ....[0]....
.L_90:
        /*006c*/ 	.word	0x000000d0


	//   ....[1]....
        /*0070*/ 	.word	0x000004f0


	//----- nvinfo : EIATTR_CBANK_PARAM_SIZE
	.align		4
.L_91:
        /*0074*/ 	.byte	0x03, 0x19
        /*0076*/ 	.short	0x0020


	//----- nvinfo : EIATTR_PARAM_CBANK
	.align		4
        /*0078*/ 	.byte	0x04, 0x0a
        /*007a*/ 	.short	(.L_93 - .L_92)
	.align		4
.L_92:
        /*007c*/ 	.word	index@(.nv.constant0._Z19kernel_yuyv2bgr_extPhPKhS_ii)
        /*0080*/ 	.short	0x0380
        /*0082*/ 	.short	0x0020


	//----- nvinfo : EIATTR_SW_WAR
	.align		4
.L_93:
        /*0084*/ 	.byte	0x04, 0x36
        /*0086*/ 	.short	(.L_95 - .L_94)
.L_94:
        /*0088*/ 	.word	0x00000008
.L_95:


//--------------------- .nv.info._Z10kernel_deiPhii --------------------------
	.section	.nv.info._Z10kernel_deiPhii,"",@"SHT_CUDA_INFO"
	.sectionflags	@""
	.align	4


	//----- nvinfo : EIATTR_CUDA_API_VERSION
	.align		4
        /*0000*/ 	.byte	0x04, 0x37
        /*0002*/ 	.short	(.L_97 - .L_96)
.L_96:
        /*0004*/ 	.word	0x00000082


	//----- nvinfo : EIATTR_KPARAM_INFO
	.align		4
.L_97:
        /*0008*/ 	.byte	0x04, 0x17
        /*000a*/ 	.short	(.L_99 - .L_98)
.L_98:
        /*000c*/ 	.word	0x00000000
        /*0010*/ 	.short	0x0002
        /*0012*/ 	.short	0x000c
        /*0014*/ 	.byte	0x00, 0xf0, 0x11, 0x00


	//----- nvinfo : EIATTR_KPARAM_INFO
	.align		4
.L_99:
        /*0018*/ 	.byte	0x04, 0x17
        /*001a*/ 	.short	(.L_101 - .L_100)
.L_100:
        /*001c*/ 	.word	0x00000000
        /*0020*/ 	.short	0x0001
        /*0022*/ 	.short	0x0008
        /*0024*/ 	.byte	0x00, 0xf0, 0x11, 0x00


	//----- nvinfo : EIATTR_KPARAM_INFO
	.align		4
.L_101:
        /*0028*/ 	.byte	0x04, 0x17
        /*002a*/ 	.short	(.L_103 - .L_102)
.L_102:
        /*002c*/ 	.word	0x00000000
        /*0030*/ 	.short	0x0000
        /*0032*/ 	.short	0x0000
        /*0034*/ 	.byte	0x00, 0xf5, 0x21, 0x00


	//----- nvinfo : EIATTR_SPARSE_MMA_MASK
	.align		4
.L_103:
        /*0038*/ 	.byte	0x03, 0x50
        /*003a*/ 	.short	0x0000


	//----- nvinfo : EIATTR_MAXREG_COUNT
	.align		4
        /*003c*/ 	.byte	0x03, 0x1b
        /*003e*/ 	.short	0x00ff


	//----- nvinfo : EIATTR_MERCURY_ISA_VERSION
	.align		4
        /*0040*/ 	.byte	0x03, 0x5f
        /*0042*/ 	.short	0x0101


	//----- nvinfo : EIATTR_VRC_CTA_INIT_COUNT
	.align		4
        /*0044*/ 	.byte	0x02, 0x4a
	.zero		1
	.zero		1


	//----- nvinfo : EIATTR_EXIT_INSTR_OFFSETS
	.align		4
        /*0048*/ 	.byte	0x04, 0x1c
        /*004a*/ 	.short	(.L_105 - .L_104)


	//   ....[0]....
.L_104:
        /*004c*/ 	.word	0x000000e0


	//   ....[1]....
        /*0050*/ 	.word	0x00000330


	//----- nvinfo : EIATTR_CBANK_PARAM_SIZE
	.align		4
.L_105:
        /*0054*/ 	.byte	0x03, 0x19
        /*0056*/ 	.short	0x0010


	//----- nvinfo : EIATTR_PARAM_CBANK
	.align		4
        /*0058*/ 	.byte	0x04, 0x0a
        /*005a*/ 	.short	(.L_107 - .L_106)
	.align		4
.L_106:
        /*005c*/ 	.word	index@(.nv.constant0._Z10kernel_deiPhii)
        /*0060*/ 	.short	0x0380
        /*0062*/ 	.short	0x0010


	//----- nvinfo : EIATTR_SW_WAR
	.align		4
.L_107:
        /*0064*/ 	.byte	0x04, 0x36
        /*0066*/ 	.short	(.L_109 - .L_108)
.L_108:
        /*0068*/ 	.word	0x00000008
.L_109:


//--------------------- .nv.info._Z15kernel_yuyv2bgrPhPKhii --------------------------
	.section	.nv.info._Z15kernel_yuyv2bgrPhPKhii,"",@"SHT_CUDA_INFO"
	.sectionflags	@""
	.align	4


	//----- nvinfo : EIATTR_CUDA_API_VERSION
	.align		4
        /*0000*/ 	.byte	0x04, 0x37
        /*0002*/ 	.short	(.L_111 - .L_110)
.L_110:
        /*0004*/ 	.word	0x00000082


	//----- nvinfo : EIATTR_KPARAM_INFO
	.align		4
.L_111:
        /*0008*/ 	.byte	0x04, 0x17
        /*000a*/ 	.short	(.L_113 - .L_112)
.L_112:
        /*000c*/ 	.word	0x00000000
        /*0010*/ 	.short	0x0003
        /*0012*/ 	.short	0x0014
        /*0014*/ 	.byte	0x00, 0xf0, 0x11, 0x00


	//----- nvinfo : EIATTR_KPARAM_INFO
	.align		4
.L_113:
        /*0018*/ 	.byte	0x04, 0x17
        /*001a*/ 	.short	(.L_115 - .L_114)
.L_114:
        /*001c*/ 	.word	0x00000000
        /*0020*/ 	.short	0x0002
        /*0022*/ 	.short	0x0010
        /*0024*/ 	.byte	0x00, 0xf0, 0x11, 0x00


	//----- nvinfo : EIATTR_KPARAM_INFO
	.align		4
.L_115:
        /*0028*/ 	.byte	0x04, 0x17
        /*002a*/ 	.short	(.L_117 - .L_116)
.L_116:
        /*002c*/ 	.word	0x00000000
        /*0030*/ 	.short	0x0001
        /*0032*/ 	.short	0x0008
        /*0034*/ 	.byte	0x00, 0xf5, 0x21, 0x00


	//----- nvinfo : EIATTR_KPARAM_INFO
	.align		4
.L_117:
        /*0038*/ 	.byte	0x04, 0x17
        /*003a*/ 	.short	(.L_119 - .L_118)
.L_118:
        /*003c*/ 	.word	0x00000000
        /*0040*/ 	.short	0x0000
        /*0042*/ 	.short	0x0000
        /*0044*/ 	.byte	0x00, 0xf5, 0x21, 0x00


	//----- nvinfo : EIATTR_SPARSE_MMA_MASK
	.align		4
.L_119:
        /*0048*/ 	.byte	0x03, 0x50
        /*004a*/ 	.short	0x0000


	//----- nvinfo : EIATTR_MAXREG_COUNT
	.align		4
        /*004c*/ 	.byte	0x03, 0x1b
        /*004e*/ 	.short	0x00ff


	//----- nvinfo : EIATTR_MERCURY_ISA_VERSION
	.align		4
        /*0050*/ 	.byte	0x03, 0x5f
        /*0052*/ 	.short	0x0101


	//----- nvinfo : EIATTR_VRC_CTA_INIT_COUNT
	.align		4
        /*0054*/ 	.byte	0x02, 0x4a
	.zero		1
	.zero		1


	//----- nvinfo : EIATTR_EXIT_INSTR_OFFSETS
	.align		4
        /*0058*/ 	.byte	0x04, 0x1c
        /*005a*/ 	.short	(.L_121 - .L_120)


	//   ....[0]....
.L_120:
        /*005c*/ 	.word	0x000000d0


	//   ....[1]....
        /*0060*/ 	.word	0x000004a0


	//----- nvinfo : EIATTR_CBANK_PARAM_SIZE
	.align		4
.L_121:
        /*0064*/ 	.byte	0x03, 0x19
        /*0066*/ 	.short	0x0018


	//----- nvinfo : EIATTR_PARAM_CBANK
	.align		4
        /*0068*/ 	.byte	0x04, 0x0a
        /*006a*/ 	.short	(.L_123 - .L_122)
	.align		4
.L_122:
        /*006c*/ 	.word	index@(.nv.constant0._Z15kernel_yuyv2bgrPhPKhii)
        /*0070*/ 	.short	0x0380
        /*0072*/ 	.short	0x0018


	//----- nvinfo : EIATTR_SW_WAR
	.align		4
.L_123:
        /*0074*/ 	.byte	0x04, 0x36
        /*0076*/ 	.short	(.L_125 - .L_124)
.L_124:
        /*0078*/ 	.word	0x00000008
.L_125:


//--------------------- .nv.info._Z15kernel_uyvy2bgrPhPKhii --------------------------
	.section	.nv.info._Z15kernel_uyvy2bgrPhPKhii,"",@"SHT_CUDA_INFO"
	.sectionflags	@""
	.align	4


	//----- nvinfo : EIATTR_CUDA_API_VERSION
	.align		4
        /*0000*/ 	.byte	0x04, 0x37
        /*0002*/ 	.short	(.L_127 - .L_126)
.L_126:
        /*0004*/ 	.word	0x00000082


	//----- nvinfo : EIATTR_KPARAM_INFO
	.align		4
.L_127:
        /*0008*/ 	.byte	0x04, 0x17
        /*000a*/ 	.short	(.L_129 - .L_128)
.L_128:
        /*000c*/ 	.word	0x00000000
        /*0010*/ 	.short	0x0003
        /*0012*/ 	.short	0x0014
        /*0014*/ 	.byte	0x00, 0xf0, 0x11, 0x00


	//----- nvinfo : EIATTR_KPARAM_INFO
	.align		4
.L_129:
        /*0018*/ 	.byte	0x04, 0x17
        /*001a*/ 	.short	(.L_131 - .L_130)
.L_130:
        /*001c*/ 	.word	0x00000000
        /*0020*/ 	.short	0x0002
        /*0022*/ 	.short	0x0010
        /*0024*/ 	.byte	0x00, 0xf0, 0x11, 0x00


	//----- nvinfo : EIATTR_KPARAM_INFO
	.align		4
.L_131:
        /*0028*/ 	.byte	0x04, 0x17
        /*002a*/ 	.short	(.L_133 - .L_132)
.L_132:
        /*002c*/ 	.word	0x00000000
        /*0030*/ 	.short	0x0001
        /*0032*/ 	.short	0x0008
        /*0034*/ 	.byte	0x00, 0xf5, 0x21, 0x00


	//----- nvinfo : EIATTR_KPARAM_INFO
	.align		4
.L_133:
        /*0038*/ 	.byte	0x04, 0x17
        /*003a*/ 	.short	(.L_135 - .L_134)
.L_134:
        /*003c*/ 	.word	0x00000000
        /*0040*/ 	.short	0x0000
        /*0042*/ 	.short	0x0000
        /*0044*/ 	.byte	0x00, 0xf5, 0x21, 0x00


	//----- nvinfo : EIATTR_SPARSE_MMA_MASK
	.align		4
.L_135:
        /*0048*/ 	.byte	0x03, 0x50
        /*004a*/ 	.short	0x0000


	//----- nvinfo : EIATTR_MAXREG_COUNT
	.align		4
        /*004c*/ 	.byte	0x03, 0x1b
        /*004e*/ 	.short	0x00ff


	//----- nvinfo : EIATTR_MERCURY_ISA_VERSION
	.align		4
        /*0050*/ 	.byte	0x03, 0x5f
        /*0052*/ 	.short	0x0101


	//----- nvinfo : EIATTR_VRC_CTA_INIT_COUNT
	.align		4
        /*0054*/ 	.byte	0x02, 0x4a
	.zero		1
	.zero		1


	//----- nvinfo : EIATTR_EXIT_INSTR_OFFSETS
	.align		4
        /*0058*/ 	.byte	0x04, 0x1c
        /*005a*/ 	.short	(.L_137 - .L_136)


	//   ....[0]....
.L_136:
        /*005c*/ 	.word	0x000000d0


	//   ....[1]....
        /*0060*/ 	.word	0x000004a0


	//----- nvinfo : EIATTR_CBANK_PARAM_SIZE
	.align		4
.L_137:
        /*0064*/ 	.byte	0x03, 0x19
        /*0066*/ 	.short	0x0018


	//----- nvinfo : EIATTR_PARAM_CBANK
	.align		4
        /*0068*/ 	.byte	0x04, 0x0a
        /*006a*/ 	.short	(.L_139 - .L_138)
	.align		4
.L_138:
        /*006c*/ 	.word	index@(.nv.constant0._Z15kernel_uyvy2bgrPhPKhii)
        /*0070*/ 	.short	0x0380
        /*0072*/ 	.short	0x0018


	//----- nvinfo : EIATTR_SW_WAR
	.align		4
.L_139:
        /*0074*/ 	.byte	0x04, 0x36
        /*0076*/ 	.short	(.L_141 - .L_140)
.L_140:
        /*0078*/ 	.word	0x00000008
.L_141:


//--------------------- .nv.info._Z12kernel_scalePfPKhiii --------------------------
	.section	.nv.info._Z12kernel_scalePfPKhiii,"",@"SHT_CUDA_INFO"
	.sectionflags	@""
	.align	4


	//----- nvinfo : EIATTR_CUDA_API_VERSION
	.align		4
        /*0000*/ 	.byte	0x04, 0x37
        /*0002*/ 	.short	(.L_143 - .L_142)
.L_142:
        /*0004*/ 	.word	0x00000082


	//----- nvinfo : EIATTR_KPARAM_INFO
	.align		4
.L_143:
        /*0008*/ 	.byte	0x04, 0x17
        /*000a*/ 	.short	(.L_145 - .L_144)
.L_144:
        /*000c*/ 	.word	0x00000000
        /*0010*/ 	.short	0x0004
        /*0012*/ 	.short	0x0018
        /*0014*/ 	.byte	0x00, 0xf0, 0x11, 0x00


	//----- nvinfo : EIATTR_KPARAM_INFO
	.align		4
.L_145:
        /*0018*/ 	.byte	0x04, 0x17
        /*001a*/ 	.short	(.L_147 - .L_146)
.L_146:
        /*001c*/ 	.word	0x00000000
        /*0020*/ 	.short	0x0003
        /*0022*/ 	.short	0x0014
        /*0024*/ 	.byte	0x00, 0xf0, 0x11, 0x00


	//----- nvinfo : EIATTR_KPARAM_INFO
	.align		4
.L_147:
        /*0028*/ 	.byte	0x04, 0x17
        /*002a*/ 	.short	(.L_149 - .L_148)
.L_148:
        /*002c*/ 	.word	0x00000000
        /*0030*/ 	.short	0x0002
        /*0032*/ 	.short	0x0010
        /*0034*/ 	.byte	0x00, 0xf0, 0x11, 0x00


	//----- nvinfo : EIATTR_KPARAM_INFO
	.align		4
.L_149:
        /*0038*/ 	.byte	0x04, 0x17
        /*003a*/ 	.short	(.L_151 - .L_150)
.L_150:
        /*003c*/ 	.word	0x00000000
        /*0040*/ 	.short	0x0001
        /*0042*/ 	.short	0x0008
        /*0044*/ 	.byte	0x00, 0xf5, 0x21, 0x00


	//----- nvinfo : EIATTR_KPARAM_INFO
	.align		4
.L_151:
        /*0048*/ 	.byte	0x04, 0x17
        /*004a*/ 	.short	(.L_153 - .L_152)
.L_152:
        /*004c*/ 	.word	0x00000000
        /*0050*/ 	.short	0x0000
        /*0052*/ 	.short	0x0000
        /*0054*/ 	.byte	0x00, 0xf5, 0x21, 0x00


	//----- nvinfo : EIATTR_SPARSE_MMA_MASK
	.align		4
.L_153:
        /*0058*/ 	.byte	0x03, 0x50
        /*005a*/ 	.short	0x0000


	//----- nvinfo : EIATTR_MAXREG_COUNT
	.align		4
        /*005c*/ 	.byte	0x03, 0x1b
        /*005e*/ 	.short	0x00ff


	//----- nvinfo : EIATTR_MERCURY_ISA_VERSION
	.align		4
        /*0060*/ 	.byte	0x03, 0x5f
        /*0062*/ 	.short	0x0101


	//----- nvinfo : EIATTR_VRC_CTA_INIT_COUNT
	.align		4
        /*0064*/ 	.byte	0x02, 0x4a
	.zero		1
	.zero		1


	//----- nvinfo : EIATTR_EXIT_INSTR_OFFSETS
	.align		4
        /*0068*/ 	.byte	0x04, 0x1c
        /*006a*/ 	.short	(.L_155 - .L_154)


	//   ....[0]....
.L_154:
        /*006c*/ 	.word	0x000000f0


	//   ....[1]....
        /*0070*/ 	.word	0x000002c0


	//----- nvinfo : EIATTR_CBANK_PARAM_SIZE
	.align		4
.L_155:
        /*0074*/ 	.byte	0x03, 0x19
        /*0076*/ 	.short	0x001c


	//----- nvinfo : EIATTR_PARAM_CBANK
	.align		4
        /*0078*/ 	.byte	0x04, 0x0a
        /*007a*/ 	.short	(.L_157 - .L_156)
	.align		4
.L_156:
        /*007c*/ 	.word	index@(.nv.constant0._Z12kernel_scalePfPKhiii)
        /*0080*/ 	.short	0x0380
        /*0082*/ 	.short	0x001c


	//----- nvinfo : EIATTR_SW_WAR
	.align		4
.L_157:
        /*0084*/ 	.byte	0x04, 0x36
        /*0086*/ 	.short	(.L_159 - .L_158)
.L_158:
        /*0088*/ 	.word	0x00000008
.L_159:


//--------------------- .nv.callgraph             --------------------------
	.section	.nv.callgraph,"",@"SHT_CUDA_CALLGRAPH"
	.align	4
	.sectionentsize	8
	.align		4
        /*0000*/ 	.word	0x00000000
	.align		4
        /*0004*/ 	.word	0xffffffff
	.align		4
        /*0008*/ 	.word	0x00000000
	.align		4
        /*000c*/ 	.word	0xfffffffe
	.align		4
        /*0010*/ 	.word	0x00000000
	.align		4
        /*0014*/ 	.word	0xfffffffd
	.align		4
        /*0018*/ 	.word	0x00000000
	.align		4
        /*001c*/ 	.word	0xfffffffc


//--------------------- .text._Z19kernel_yuyv2yuvplanPhS_S_PKhii --------------------------
	.section	.text._Z19kernel_yuyv2yuvplanPhS_S_PKhii,"ax",@progbits
	.align	128
        .global         _Z19kernel_yuyv2yuvplanPhS_S_PKhii
        .type           _Z19kernel_yuyv2yuvplanPhS_S_PKhii,@function
        .size           _Z19kernel_yuyv2yuvplanPhS_S_PKhii,(.L_x_7 - _Z19kernel_yuyv2yuvplanPhS_S_PKhii)
        .other          _Z19kernel_yuyv2yuvplanPhS_S_PKhii,@"STO_CUDA_ENTRY STV_DEFAULT"
_Z19kernel_yuyv2yuvplanPhS_S_PKhii:
.text._Z19kernel_yuyv2yuvplanPhS_S_PKhii:
[----:B------:R-:W-:Y:S01]  /*0000*/  LDC R1, c[0x0][0x37c] ;  /* 0x0000df00ff017b82 */ /* 0x000fe20000000800 */
[----:B------:R-:W0:Y:S01]  /*0010*/  S2R R7, SR_CTAID.Y ;  /* 0x0000000000077919 */ /* 0x000e220000002600 */
[----:B------:R-:W1:Y:S01]  /*0020*/  LDCU UR5, c[0x0][0x360] ;  /* 0x00006c00ff0577ac */ /* 0x000e620008000800 */
[----:B------:R-:W0:Y:S01]  /*0030*/  S2R R2, SR_TID.Y ;  /* 0x0000000000027919 */ /* 0x000e220000002200 */
[----:B------:R-:W0:Y:S01]  /*0040*/  LDCU UR4, c[0x0][0x364] ;  /* 0x00006c80ff0477ac */ /* 0x000e220008000800 */
[----:B------:R-:W1:Y:S01]  /*0050*/  S2R R0, SR_CTAID.X ;  /* 0x0000000000007919 */ /* 0x000e620000002500 */
[----:B------:R-:W2:Y:S01]  /*0060*/  LDCU.64 UR8, c[0x0][0x3a0] ;  /* 0x00007400ff0877ac */ /* 0x000ea20008000a00 */
[----:B------:R-:W1:Y:S01]  /*0070*/  S2R R3, SR_TID.X ;  /* 0x0000000000037919 */ /* 0x000e620000002100 */
[----:B0-----:R-:W-:Y:S01]  /*0080*/  IMAD R7, R7, UR4, R2 ;  /* 0x0000000407077c24 */ /* 0x001fe2000f8e0202 */
[----:B--2---:R-:W-:-:S04]  /*0090*/  USHF.R.S32.HI UR4, URZ, 0x1, UR8 ;  /* 0x00000001ff047899 */ /* 0x004fc80008011408 */
[----:B------:R-:W-:Y:S01]  /*00a0*/  ISETP.GE.AND P0, PT, R7, UR9, PT ;  /* 0x0000000907007c0c */ /* 0x000fe2000bf06270 */
[----:B-1----:R-:W-:-:S05]  /*00b0*/  IMAD R0, R0, UR5, R3 ;  /* 0x0000000500007c24 */ /* 0x002fca000f8e0203 */
[----:B------:R-:W-:-:S13]  /*00c0*/  ISETP.GE.OR P0, PT, R0, UR4, P0 ;  /* 0x0000000400007c0c */ /* 0x000fda0008706670 */
[----:B------:R-:W-:Y:S05]  /*00d0*/  @P0 EXIT ;  /* 0x000000000000094d */ /* 0x000fea0003800000 */
[----:B------:R-:W0:Y:S01]  /*00e0*/  LDCU.128 UR16, c[0x0][0x390] ;  /* 0x00007200ff1077ac */ /* 0x000e220008000c00 */
[----:B------:R-:W-:Y:S01]  /*00f0*/  IMAD R3, R7, UR8, RZ ;  /* 0x0000000807037c24 */ /* 0x000fe2000f8e02ff */
[----:B------:R-:W1:Y:S03]  /*0100*/  LDCU.64 UR6, c[0x0][0x358] ;  /* 0x00006b00ff0677ac */ /* 0x000e660008000a00 */
[----:B------:R-:W-:Y:S01]  /*0110*/  IMAD R5, R0, 0x2, R3 ;  /* 0x0000000200057824 */ /* 0x000fe200078e0203 */
[----:B------:R-:W2:Y:S03]  /*0120*/  LDCU.128 UR12, c[0x0][0x380] ;  /* 0x00007000ff0c77ac */ /* 0x000ea60008000c00 */
[----:B------:R-:W-:-:S05]  /*0130*/  IMAD.SHL.U32 R3, R5, 0x2, RZ ;  /* 0x0000000205037824 */ /* 0x000fca00078e00ff */
[----:B0-----:R-:W-:-:S04]  /*0140*/  IADD3 R2, P0, PT, R3, UR18, RZ ;  /* 0x0000001203027c10 */ /* 0x001fc8000ff1e0ff */
[----:B------:R-:W-:-:S05]  /*0150*/  LEA.HI.X.SX32 R3, R3, UR19, 0x1, P0 ;  /* 0x0000001303037c11 */ /* 0x000fca00080f0eff */
[----:B-1----:R-:W3:Y:S01]  /*0160*/  LDG.E.U8 R11, desc[UR6][R2.64] ;  /* 0x00000006020b7981 */ /* 0x002ee2000c1e1100 */
[----:B--2---:R-:W-:-:S04]  /*0170*/  IADD3 R4, P0, PT, R5, UR12, RZ ;  /* 0x0000000c05047c10 */ /* 0x004fc8000ff1e0ff */
[----:B------:R-:W-:Y:S01]  /*0180*/  LEA.HI.X.SX32 R5, R5, UR13, 0x1, P0 ;  /* 0x0000000d05057c11 */ /* 0x000fe200080f0eff */
[----:B------:R-:W-:-:S04]  /*0190*/  IMAD R0, R7, UR4, R0 ;  /* 0x0000000407007c24 */ /* 0x000fc8000f8e0200 */
[----:B---3--:R-:W-:Y:S04]  /*01a0*/  STG.E.U8 desc[UR6][R4.64], R11 ;  /* 0x0000000b04007986 */ /* 0x008fe8000c101106 */
[----:B------:R-:W2:Y:S01]  /*01b0*/  LDG.E.U8 R13, desc[UR6][R2.64+0x1] ;  /* 0x00000106020d7981 */ /* 0x000ea2000c1e1100 */
[----:B------:R-:W-:Y:S02]  /*01c0*/  IADD3 R6, P0, PT, R0, UR14, RZ ;  /* 0x0000000e00067c10 */ /* 0x000fe4000ff1e0ff */
[----:B------:R-:W-:-:S04]  /*01d0*/  SHF.R.S32.HI R9, RZ, 0x1f, R0 ;  /* 0x0000001fff097819 */ /* 0x000fc80000011400 */
[----:B------:R-:W-:-:S05]  /*01e0*/  IADD3.X R7, PT, PT, R9, UR15, RZ, P0, !PT ;  /* 0x0000000f09077c10 */ /* 0x000fca00087fe4ff */
[----:B--2---:R-:W-:Y:S04]  /*01f0*/  STG.E.U8 desc[UR6][R6.64], R13 ;  /* 0x0000000d06007986 */ /* 0x004fe8000c101106 */
[----:B------:R-:W2:Y:S01]  /*0200*/  LDG.E.U8 R15, desc[UR6][R2.64+0x2] ;  /* 0x00000206020f7981 */ /* 0x000ea2000c1e1100 */
[----:B------:R-:W-:-:S03]  /*0210*/  IADD3 R8, P0, PT, R0, UR16, RZ ;  /* 0x0000001000087c10 */ /* 0x000fc6000ff1e0ff */
[----:B--2---:R-:W-:Y:S04]  /*0220*/  STG.E.U8 desc[UR6][R4.64+0x1], R15 ;  /* 0x0000010f04007986 */ /* 0x004fe8000c101106 */
[----:B------:R-:W2:Y:S01]  /*0230*/  LDG.E.U8 R17, desc[UR6][R2.64+0x3] ;  /* 0x0000030602117981 */ /* 0x000ea2000c1e1100 */
[----:B------:R-:W-:-:S05]  /*0240*/  IADD3.X R9, PT, PT, R9, UR17, RZ, P0, !PT ;  /* 0x0000001109097c10 */ /* 0x000fca00087fe4ff */
[----:B--2---:R-:W-:Y:S01]  /*0250*/  STG.E.U8 desc[UR6][R8.64], R17 ;  /* 0x0000001108007986 */ /* 0x004fe2000c101106 */
[----:B------:R-:W-:Y:S05]  /*0260*/  EXIT ;  /* 0x000000000000794d */ /* 0x000fea0003800000 */
.L_x_0:
[----:B------:R-:W-:-:S00]  /*0270*/  BRA `(.L_x_0) ;  /* 0xfffffffc00fc7947 */ /* 0x000fc0000383ffff */
[----:B------:R-:W-:-:S00]  /*0280*/  NOP ;  /* 0x0000000000007918 */ /* 0x000fc00000000000 */
[----:B------:R-:W-:-:S00]  /*0290*/  NOP ;  /* 0x0000000000007918 */ /* 0x000fc00000000000 */
[----:B------:R-:W-:-:S00]  /*02a0*/  NOP ;  /* 0x0000000000007918 */ /* 0x000fc00000000000 */
[----:B------:R-:W-:-:S00]  /*02b0*/  NOP ;  /* 0x0000000000007918 */ /* 0x000fc00000000000 */
[----:B------:R-:W-:-:S00]  /*02c0*/  NOP ;  /* 0x0000000000007918 */ /* 0x000fc00000000000 */
[----:B------:R-:W-:-:S00]  /*02d0*/  NOP ;  /* 0x0000000000007918 */ /* 0x000fc00000000000 */
[----:B------:R-:W-:-:S00]  /*02e0*/  NOP ;  /* 0x0000000000007918 */ /* 0x000fc00000000000 */
[----:B------:R-:W-:-:S00]  /*02f0*/  NOP ;  /* 0x0000000000007918 */ /* 0x000fc00000000000 */
.L_x_7:


//--------------------- .text._Z16kernel_yuyv2grayPhPKhii --------------------------
	.section	.text._Z16kernel_yuyv2grayPhPKhii,"ax",@progbits
	.align	128
        .global         _Z16kernel_yuyv2grayPhPKhii
        .type           _Z16kernel_yuyv2grayPhPKhii,@function
        .size           _Z16kernel_yuyv2grayPhPKhii,(.L_x_8 - _Z16kernel_yuyv2grayPhPKhii)
        .other          _Z16kernel_yuyv2grayPhPKhii,@"STO_CUDA_ENTRY STV_DEFAULT"
_Z16kernel_yuyv2grayPhPKhii:
.text._Z16kernel_yuyv2grayPhPKhii:
        /* <DEDUP_REMOVED lines=8> */
[----:B0-----:R-:W-:-:S05]  /*0080*/  IMAD R3, R3, UR5, R2 ;  /* 0x0000000503037c24 */ /* 0x001fca000f8e0202 */
[----:B--2---:R-:W-:Y:S01]  /*0090*/  ISETP.GE.AND P0, PT, R3, UR7, PT ;  /* 0x0000000703007c0c */ /* 0x004fe2000bf06270 */
[----:B-1----:R-:W-:-:S05]  /*00a0*/  IMAD R0, R0, UR4, R5 ;  /* 0x0000000400007c24 */ /* 0x002fca000f8e0205 */
[----:B------:R-:W-:-:S13]  /*00b0*/  ISETP.GE.OR P0, PT, R0, UR6, P0 ;  /* 0x0000000600007c0c */ /* 0x000fda0008706670 */
[----:B------:R-:W-:Y:S05]  /*00c0*/  @P0 EXIT ;  /* 0x000000000000094d */ /* 0x000fea0003800000 */
[----:B------:R-:W0:Y:S01]  /*00d0*/  LDCU.128 UR8, c[0x0][0x380] ;  /* 0x00007000ff0877ac */ /* 0x000e220008000c00 */
[----:B------:R-:W-:Y:S01]  /*00e0*/  IMAD R0, R3, UR6, R0 ;  /* 0x0000000603007c24 */ /* 0x000fe2000f8e0200 */
[----:B------:R-:W1:Y:S03]  /*00f0*/  LDCU.64 UR4, c[0x0][0x358] ;  /* 0x00006b00ff0477ac */ /* 0x000e660008000a00 */
[----:B------:R-:W-:-:S05]  /*0100*/  IMAD.SHL.U32 R3, R0, 0x2, RZ ;  /* 0x0000000200037824 */ /* 0x000fca00078e00ff */
[----:B0-----:R-:W-:-:S04]  /*0110*/  IADD3 R2, P0, PT, R3, UR10, RZ ;  /* 0x0000000a03027c10 */ /* 0x001fc8000ff1e0ff */
[----:B------:R-:W-:-:S06]  /*0120*/  LEA.HI.X.SX32 R3, R3, UR11, 0x1, P0 ;  /* 0x0000000b03037c11 */ /* 0x000fcc00080f0eff */
[----:B-1----:R-:W2:Y:S01]  /*0130*/  LDG.E.U8 R3, desc[UR4][R2.64] ;  /* 0x0000000402037981 */ /* 0x002ea2000c1e1100 */
[----:B------:R-:W-:-:S04]  /*0140*/  IADD3 R4, P0, PT, R0, UR8, RZ ;  /* 0x0000000800047c10 */ /* 0x000fc8000ff1e0ff */
[----:B------:R-:W-:-:S05]  /*0150*/  LEA.HI.X.SX32 R5, R0, UR9, 0x1, P0 ;  /* 0x0000000900057c11 */ /* 0x000fca00080f0eff */
[----:B--2---:R-:W-:Y:S01]  /*0160*/  STG.E.U8 desc[UR4][R4.64], R3 ;  /* 0x0000000304007986 */ /* 0x004fe2000c101104 */
[----:B------:R-:W-:Y:S05]  /*0170*/  EXIT ;  /* 0x000000000000794d */ /* 0x000fea0003800000 */
.L_x_1:
        /* <DEDUP_REMOVED lines=16> */
.L_x_8:


//--------------------- .text._Z19kernel_yuyv2bgr_extPhPKhS_ii --------------------------
	.section	.text._Z19kernel_yuyv2bgr_extPhPKhS_ii,"ax",@progbits
	.align	128
        .global         _Z19kernel_yuyv2bgr_extPhPKhS_ii
        .type           _Z19kernel_yuyv2bgr_extPhPKhS_ii,@function
        .size           _Z19kernel_yuyv2bgr_extPhPKhS_ii,(.L_x_9 - _Z19kernel_yuyv2bgr_extPhPKhS_ii)
        .other          _Z19kernel_yuyv2bgr_extPhPKhS_ii,@"STO_CUDA_ENTRY STV_DEFAULT"
_Z19kernel_yuyv2bgr_extPhPKhS_ii:
.text._Z19kernel_yuyv2bgr_extPhPKhS_ii:
[----:B------:R-:W0:Y:S01]  /*0000*/  LDC R1, c[0x0][0x37c] ;  /* 0x0000df00ff017b82 */ /* 0x000e220000000800 */
[----:B------:R-:W1:Y:S01]  /*0010*/  S2R R2, SR_CTAID.Y ;  /* 0x0000000000027919 */ /* 0x000e620000002600 */
[----:B------:R-:W2:Y:S01]  /*0020*/  LDCU UR5, c[0x0][0x360] ;  /* 0x00006c00ff0577ac */ /* 0x000ea20008000800 */
[----:B------:R-:W1:Y:S01]  /*0030*/  S2R R5, SR_TID.Y ;  /* 0x0000000000057919 */ /* 0x000e620000002200 */
[----:B------:R-:W1:Y:S01]  /*0040*/  LDCU UR4, c[0x0][0x364] ;  /* 0x00006c80ff0477ac */ /* 0x000e620008000800 */
[----:B------:R-:W2:Y:S01]  /*0050*/  S2R R0, SR_CTAID.X ;  /* 0x0000000000007919 */ /* 0x000ea20000002500 */
[----:B------:R-:W3:Y:S01]  /*0060*/  LDCU.64 UR6, c[0x0][0x398] ;  /* 0x00007300ff0677ac */ /* 0x000ee20008000a00 */
[----:B------:R-:W2:Y:S01]  /*0070*/  S2R R3, SR_TID.X ;  /* 0x0000000000037919 */ /* 0x000ea20000002100 */
[----:B-1----:R-:W-:Y:S01]  /*0080*/  IMAD R2, R2, UR4, R5 ;  /* 0x0000000402027c24 */ /* 0x002fe2000f8e0205 */
[----:B---3--:R-:W-:-:S04]  /*0090*/  USHF.R.S32.HI UR4, URZ, 0x1, UR6 ;  /* 0x00000001ff047899 */ /* 0x008fc80008011406 */
[----:B------:R-:W-:Y:S01]  /*00a0*/  ISETP.GE.AND P0, PT, R2, UR7, PT ;  /* 0x0000000702007c0c */ /* 0x000fe2000bf06270 */
[----:B--2---:R-:W-:-:S05]  /*00b0*/  IMAD R0, R0, UR5, R3 ;  /* 0x0000000500007c24 */ /* 0x004fca000f8e0203 */
[----:B------:R-:W-:-:S13]  /*00c0*/  ISETP.GE.OR P0, PT, R0, UR4, P0 ;  /* 0x0000000400007c0c */ /* 0x000fda0008706670 */
[----:B0-----:R-:W-:Y:S05]  /*00d0*/  @P0 EXIT ;  /* 0x000000000000094d */ /* 0x001fea0003800000 */
[----:B------:R-:W0:Y:S01]  /*00e0*/  LDCU.128 UR12, c[0x0][0x380] ;  /* 0x00007000ff0c77ac */ /* 0x000e220008000c00 */
[----:B------:R-:W-:Y:S01]  /*00f0*/  IMAD R3, R2, UR6, RZ ;  /* 0x0000000602037c24 */ /* 0x000fe2000f8e02ff */
[----:B------:R-:W1:Y:S03]  /*0100*/  LDCU.64 UR4, c[0x0][0x358] ;  /* 0x00006b00ff0477ac */ /* 0x000e660008000a00 */
[----:B------:R-:W-:Y:S01]  /*0110*/  IMAD R12, R0, 0x2, R3 ;  /* 0x00000002000c7824 */ /* 0x000fe200078e0203 */
[----:B------:R-:W2:Y:S03]  /*0120*/  LDCU.64 UR8, c[0x0][0x390] ;  /* 0x00007200ff0877ac */ /* 0x000ea60008000a00 */
[----:B------:R-:W-:-:S05]  /*0130*/  IMAD.SHL.U32 R0, R12, 0x2, RZ ;  /* 0x000000020c007824 */ /* 0x000fca00078e00ff */
[----:B0-----:R-:W-:-:S04]  /*0140*/  IADD3 R8, P0, PT, R0, UR14, RZ ;  /* 0x0000000e00087c10 */ /* 0x001fc8000ff1e0ff */
[----:B------:R-:W-:-:S05]  /*0150*/  LEA.HI.X.SX32 R9, R0, UR15, 0x1, P0 ;  /* 0x0000000f00097c11 */ /* 0x000fca00080f0eff */
[----:B-1----:R-:W3:Y:S04]  /*0160*/  LDG.E.U8 R5, desc[UR4][R8.64+0x1] ;  /* 0x0000010408057981 */ /* 0x002ee8000c1e1100 */
[----:B------:R-:W4:Y:S04]  /*0170*/  LDG.E.U8 R6, desc[UR4][R8.64+0x3] ;  /* 0x0000030408067981 */ /* 0x000f28000c1e1100 */
[----:B------:R-:W5:Y:S04]  /*0180*/  LDG.E.U8 R7, desc[UR4][R8.64] ;  /* 0x0000000408077981 */ /* 0x000f68000c1e1100 */
[----:B------:R0:W5:Y:S01]  /*0190*/  LDG.E.U8 R11, desc[UR4][R8.64+0x2] ;  /* 0x00000204080b7981 */ /* 0x000162000c1e1100 */
[C---:B------:R-:W-:Y:S01]  /*01a0*/  IMAD R0, R12.reuse, 0x3, RZ ;  /* 0x000000030c007824 */ /* 0x040fe200078e02ff */
[----:B------:R-:W-:Y:S01]  /*01b0*/  PRMT R13, R1, 0x3340, R1 ;  /* 0x00003340010d7816 */ /* 0x000fe20000000001 */
[----:B------:R-:W-:Y:S01]  /*01c0*/  IMAD.MOV.U32 R14, RZ, RZ, 0x7179 ;  /* 0x00007179ff0e7424 */ /* 0x000fe200078e00ff */
[----:B--2---:R-:W-:-:S02]  /*01d0*/  IADD3 R4, P0, PT, R12, UR8, RZ ;  /* 0x000000080c047c10 */ /* 0x004fc4000ff1e0ff */
[----:B------:R-:W-:-:S04]  /*01e0*/  IADD3 R2, P1, PT, R0, UR12, RZ ;  /* 0x0000000c00027c10 */ /* 0x000fc8000ff3e0ff */
[----:B------:R-:W-:Y:S01]  /*01f0*/  LEA.HI.X.SX32 R3, R0, UR13, 0x1, P1 ;  /* 0x0000000d00037c11 */ /* 0x000fe200088f0eff */
[----:B0-----:R-:W-:Y:S02]  /*0200*/  IMAD.MOV.U32 R9, RZ, RZ, -0x2db11604 ;  /* 0xd24ee9fcff097424 */ /* 0x001fe400078e00ff */
[C---:B---3--:R-:W-:Y:S01]  /*0210*/  IMAD R0, R5.reuse, R14, -0x389c80 ;  /* 0xffc7638005007424 */ /* 0x048fe200078e020e */
[----:B----4-:R-:W-:Y:S02]  /*0220*/  PRMT R10, R5, 0x3340, R6 ;  /* 0x00003340050a7816 */ /* 0x010fe40000000006 */
[----:B------:R-:W-:Y:S01]  /*0230*/  LEA.HI.X.SX32 R5, R12, UR9, 0x1, P0 ;  /* 0x000000090c057c11 */ /* 0x000fe200080f0eff */
[----:B------:R-:W-:Y:S01]  /*0240*/  IMAD.MOV.U32 R12, RZ, RZ, 0x21fb00 ;  /* 0x0021fb00ff0c7424 */ /* 0x000fe200078e00ff */
[----:B------:R-:W-:Y:S01]  /*0250*/  PRMT R10, R10, 0x5410, R13 ;  /* 0x000054100a0a7816 */ /* 0x000fe2000000000d */
[----:B------:R-:W-:Y:S01]  /*0260*/  IMAD.MOV.U32 R13, RZ, RZ, 0x59cb ;  /* 0x000059cbff0d7424 */ /* 0x000fe200078e00ff */
[----:B-----5:R-:W-:Y:S01]  /*0270*/  LEA.HI.SX32 R8, R0, R7, 0x12 ;  /* 0x0000000700087211 */ /* 0x020fe200078f92ff */
[----:B------:R0:W-:Y:S02]  /*0280*/  STG.E.U8 desc[UR4][R4.64], R7 ;  /* 0x0000000704007986 */ /* 0x0001e4000c101104 */
[----:B------:R-:W-:Y:S01]  /*0290*/  IMAD R6, R6, R13, -0x2cc580 ;  /* 0xffd33a8006067424 */ /* 0x000fe200078e020d */
[----:B------:R-:W-:Y:S01]  /*02a0*/  ISETP.GT.AND P0, PT, R8, 0xff, PT ;  /* 0x000000ff0800780c */ /* 0x000fe20003f04270 */
[----:B------:R-:W-:Y:S01]  /*02b0*/  IDP.2A.LO.S16.U8 R10, R9, R10, R12 ;  /* 0x0000000a090a7226 */ /* 0x000fe2000000120c */
[----:B------:R-:W-:Y:S01]  /*02c0*/  LEA.HI.SX32 R12, R0, R11, 0x12 ;  /* 0x0000000b000c7211 */ /* 0x000fe200078f92ff */
[----:B------:R1:W-:Y:S01]  /*02d0*/  STG.E.U8 desc[UR4][R4.64+0x1], R11 ;  /* 0x0000010b04007986 */ /* 0x0003e2000c101104 */
[----:B------:R-:W-:-:S02]  /*02e0*/  LEA.HI.SX32 R0, R6, R7, 0x12 ;  /* 0x0000000706007211 */ /* 0x000fc400078f92ff */
[----:B------:R-:W-:Y:S02]  /*02f0*/  LEA.HI.SX32 R6, R6, R11, 0x12 ;  /* 0x0000000b06067211 */ /* 0x000fe400078f92ff */
[C---:B------:R-:W-:Y:S02]  /*0300*/  ISETP.GE.AND P1, PT, R8.reuse, RZ, PT ;  /* 0x000000ff0800720c */ /* 0x040fe40003f26270 */
[----:B------:R-:W-:Y:S02]  /*0310*/  SEL R8, R8, 0xffff, !P0 ;  /* 0x0000ffff08087807 */ /* 0x000fe40004000000 */
[----:B------:R-:W-:Y:S02]  /*0320*/  ISETP.GT.AND P3, PT, R0, 0xff, PT ;  /* 0x000000ff0000780c */ /* 0x000fe40003f64270 */
[----:B0-----:R-:W-:Y:S02]  /*0330*/  LEA.HI.SX32 R7, R10, R7, 0x12 ;  /* 0x000000070a077211 */ /* 0x001fe400078f92ff */
[----:B------:R-:W-:-:S02]  /*0340*/  ISETP.GT.AND P4, PT, R12, 0xff, PT ;  /* 0x000000ff0c00780c */ /* 0x000fc40003f84270 */
[----:B------:R-:W-:Y:S02]  /*0350*/  ISETP.GT.AND P5, PT, R6, 0xff, PT ;  /* 0x000000ff0600780c */ /* 0x000fe40003fa4270 */
[----:B------:R-:W-:Y:S02]  /*0360*/  LEA.HI.SX32 R10, R10, R11, 0x12 ;  /* 0x0000000b0a0a7211 */ /* 0x000fe400078f92ff */
[----:B------:R-:W-:Y:S02]  /*0370*/  SEL R9, R8, RZ, P1 ;  /* 0x000000ff08097207 */ /* 0x000fe40000800000 */
[----:B------:R-:W-:Y:S02]  /*0380*/  ISETP.GE.AND P2, PT, R0, RZ, PT ;  /* 0x000000ff0000720c */ /* 0x000fe40003f46270 */
[----:B------:R-:W-:Y:S01]  /*0390*/  ISETP.GE.AND P0, PT, R12, RZ, PT ;  /* 0x000000ff0c00720c */ /* 0x000fe20003f06270 */
[----:B------:R0:W-:Y:S01]  /*03a0*/  STG.E.U8 desc[UR4][R2.64], R9 ;  /* 0x0000000902007986 */ /* 0x0001e2000c101104 */
[----:B------:R-:W-:-:S02]  /*03b0*/  ISETP.GE.AND P1, PT, R6, RZ, PT ;  /* 0x000000ff0600720c */ /* 0x000fc40003f26270 */
[----:B------:R-:W-:Y:S02]  /*03c0*/  SEL R0, R0, 0xffff, !P3 ;  /* 0x0000ffff00007807 */ /* 0x000fe40005800000 */
[----:B------:R-:W-:Y:S02]  /*03d0*/  SEL R12, R12, 0xffff, !P4 ;  /* 0x0000ffff0c0c7807 */ /* 0x000fe40006000000 */
[----:B------:R-:W-:Y:S02]  /*03e0*/  SEL R6, R6, 0xffff, !P5 ;  /* 0x0000ffff06067807 */ /* 0x000fe40006800000 */
[----:B------:R-:W-:Y:S02]  /*03f0*/  ISETP.GT.AND P5, PT, R7, 0xff, PT ;  /* 0x000000ff0700780c */ /* 0x000fe40003fa4270 */
[----:B------:R-:W-:Y:S02]  /*0400*/  ISETP.GT.AND P4, PT, R10, 0xff, PT ;  /* 0x000000ff0a00780c */ /* 0x000fe40003f84270 */
[----:B-1----:R-:W-:-:S02]  /*0410*/  SEL R5, R0, RZ, P2 ;  /* 0x000000ff00057207 */ /* 0x002fc40001000000 */
[C---:B------:R-:W-:Y:S02]  /*0420*/  ISETP.GE.AND P3, PT, R7.reuse, RZ, PT ;  /* 0x000000ff0700720c */ /* 0x040fe40003f66270 */
[C---:B------:R-:W-:Y:S01]  /*0430*/  ISETP.GE.AND P2, PT, R10.reuse, RZ, PT ;  /* 0x000000ff0a00720c */ /* 0x040fe20003f46270 */
[----:B------:R-:W-:Y:S01]  /*0440*/  STG.E.U8 desc[UR4][R2.64+0x2], R5 ;  /* 0x0000020502007986 */ /* 0x000fe2000c101104 */
[----:B------:R-:W-:Y:S02]  /*0450*/  SEL R7, R7, 0xffff, !P5 ;  /* 0x0000ffff07077807 */ /* 0x000fe40006800000 */
[----:B------:R-:W-:Y:S02]  /*0460*/  SEL R10, R10, 0xffff, !P4 ;  /* 0x0000ffff0a0a7807 */ /* 0x000fe40006000000 */
[----:B0-----:R-:W-:Y:S02]  /*0470*/  SEL R9, R12, RZ, P0 ;  /* 0x000000ff0c097207 */ /* 0x001fe40000000000 */
[----:B------:R-:W-:-:S02]  /*0480*/  SEL R13, R6, RZ, P1 ;  /* 0x000000ff060d7207 */ /* 0x000fc40000800000 */
[----:B------:R-:W-:Y:S01]  /*0490*/  SEL R7, R7, RZ, P3 ;  /* 0x000000ff07077207 */ /* 0x000fe20001800000 */
[----:B------:R-:W-:Y:S01]  /*04a0*/  STG.E.U8 desc[UR4][R2.64+0x3], R9 ;  /* 0x0000030902007986 */ /* 0x000fe2000c101104 */
[----:B------:R-:W-:-:S03]  /*04b0*/  SEL R11, R10, RZ, P2 ;  /* 0x000000ff0a0b7207 */ /* 0x000fc60001000000 */
[----:B------:R-:W-:Y:S04]  /*04c0*/  STG.E.U8 desc[UR4][R2.64+0x5], R13 ;  /* 0x0000050d02007986 */ /* 0x000fe8000c101104 */
[----:B------:R-:W-:Y:S04]  /*04d0*/  STG.E.U8 desc[UR4][R2.64+0x1], R7 ;  /* 0x0000010702007986 */ /* 0x000fe8000c101104 */
[----:B------:R-:W-:Y:S01]  /*04e0*/  STG.E.U8 desc[UR4][R2.64+0x4], R11 ;  /* 0x0000040b02007986 */ /* 0x000fe2000c101104 */
[----:B------:R-:W-:Y:S05]  /*04f0*/  EXIT ;  /* 0x000000000000794d */ /* 0x000fea0003800000 */
.L_x_2:
        /* <DEDUP_REMOVED lines=16> */
.L_x_9:


//--------------------- .text._Z10kernel_deiPhii  --------------------------
	.section	.text._Z10kernel_deiPhii,"ax",@progbits
	.align	128
        .global         _Z10kernel_deiPhii
        .type           _Z10kernel_deiPhii,@function
        .size           _Z10kernel_deiPhii,(.L_x_10 - _Z10kernel_deiPhii)
        .other          _Z10kernel_deiPhii,@"STO_CUDA_ENTRY STV_DEFAULT"
_Z10kernel_deiPhii:
.text._Z10kernel_deiPhii:
[----:B------:R-:W-:Y:S01]  /*0000*/  LDC R1, c[0x0][0x37c] ;  /* 0x0000df00ff017b82 */ /* 0x000fe20000000800 */
[----:B------:R-:W0:Y:S07]  /*0010*/  S2R R5, SR_TID.Y ;  /* 0x0000000000057919 */ /* 0x000e2e0000002200 */
[----:B------:R-:W1:Y:S01]  /*0020*/  LDC R3, c[0x0][0x360] ;  /* 0x0000d800ff037b82 */ /* 0x000e620000000800 */
[----:B------:R-:W1:Y:S07]  /*0030*/  S2R R2, SR_TID.X ;  /* 0x0000000000027919 */ /* 0x000e6e0000002100 */
[----:B------:R-:W0:Y:S08]  /*0040*/  S2UR UR5, SR_CTAID.Y ;  /* 0x00000000000579c3 */ /* 0x000e300000002600 */
[----:B------:R-:W0:Y:S08]  /*0050*/  LDC R0, c[0x0][0x364] ;  /* 0x0000d900ff007b82 */ /* 0x000e300000000800 */
[----:B------:R-:W1:Y:S08]  /*0060*/  S2UR UR4, SR_CTAID.X ;  /* 0x00000000000479c3 */ /* 0x000e700000002500 */
[----:B------:R-:W2:Y:S01]  /*0070*/  LDC.64 R6, c[0x0][0x388] ;  /* 0x0000e200ff067b82 */ /* 0x000ea20000000a00 */
[----:B0-----:R-:W-:-:S02]  /*0080*/  IMAD R0, R0, UR5, R5 ;  /* 0x0000000500007c24 */ /* 0x001fc4000f8e0205 */
[----:B-1----:R-:W-:Y:S02]  /*0090*/  IMAD R3, R3, UR4, R2 ;  /* 0x0000000403037c24 */ /* 0x002fe4000f8e0202 */
[----:B------:R-:W-:Y:S02]  /*00a0*/  VIADD R2, R0, 0x1 ;  /* 0x0000000100027836 */ /* 0x000fe40000000000 */
[----:B------:R-:W-:-:S03]  /*00b0*/  VIADD R5, R3, 0x1 ;  /* 0x0000000103057836 */ /* 0x000fc60000000000 */
[----:B--2---:R-:W-:-:S04]  /*00c0*/  ISETP.GE.AND P0, PT, R2, R7, PT ;  /* 0x000000070200720c */ /* 0x004fc80003f06270 */
[----:B------:R-:W-:-:S13]  /*00d0*/  ISETP.GE.OR P0, PT, R5, R6, P0 ;  /* 0x000000060500720c */ /* 0x000fda0000706670 */
[----:B------:R-:W-:Y:S05]  /*00e0*/  @P0 EXIT ;  /* 0x000000000000094d */ /* 0x000fea0003800000 */
[----:B------:R-:W0:Y:S01]  /*00f0*/  LDCU.64 UR6, c[0x0][0x380] ;  /* 0x00007000ff0677ac */ /* 0x000e220008000a00 */
[----:B------:R-:W-:Y:S02]  /*0100*/  IMAD.SHL.U32 R9, R6, 0x2, RZ ;  /* 0x0000000206097824 */ /* 0x000fe400078e00ff */
[----:B------:R-:W-:Y:S01]  /*0110*/  IMAD.IADD R5, R3, 0x1, R6 ;  /* 0x0000000103057824 */ /* 0x000fe200078e0206 */
[----:B------:R-:W1:Y:S01]  /*0120*/  LDCU.64 UR4, c[0x0][0x358] ;  /* 0x00006b00ff0477ac */ /* 0x000e620008000a00 */
[----:B------:R-:W-:-:S04]  /*0130*/  IMAD R0, R0, R9, RZ ;  /* 0x0000000900007224 */ /* 0x000fc800078e02ff */
[----:B------:R-:W-:-:S04]  /*0140*/  IMAD.SHL.U32 R0, R0, 0x2, RZ ;  /* 0x0000000200007824 */ /* 0x000fc800078e00ff */
[--C-:B------:R-:W-:Y:S02]  /*0150*/  IMAD R3, R3, 0x4, R0.reuse ;  /* 0x0000000403037824 */ /* 0x100fe400078e0200 */
[----:B------:R-:W-:-:S03]  /*0160*/  IMAD R5, R5, 0x4, R0 ;  /* 0x0000000405057824 */ /* 0x000fc600078e0200 */
[----:B0-----:R-:W-:Y:S02]  /*0170*/  IADD3 R6, P1, PT, R3, UR6, RZ ;  /* 0x0000000603067c10 */ /* 0x001fe4000ff3e0ff */
[----:B------:R-:W-:Y:S02]  /*0180*/  IADD3 R4, P0, PT, R5, UR6, RZ ;  /* 0x0000000605047c10 */ /* 0x000fe4000ff1e0ff */
[----:B------:R-:W-:Y:S02]  /*0190*/  LEA.HI.X.SX32 R7, R3, UR7, 0x1, P1 ;  /* 0x0000000703077c11 */ /* 0x000fe400088f0eff */
[----:B------:R-:W-:Y:S02]  /*01a0*/  IADD3 R2, P1, PT, R9, R6, RZ ;  /* 0x0000000609027210 */ /* 0x000fe40007f3e0ff */
[----:B------:R-:W-:Y:S01]  /*01b0*/  LEA.HI.X.SX32 R5, R5, UR7, 0x1, P0 ;  /* 0x0000000705057c11 */ /* 0x000fe200080f0eff */
[----:B-1----:R-:W2:Y:S01]  /*01c0*/  LDG.E.U8 R0, desc[UR4][R6.64+0x1] ;  /* 0x0000010406007981 */ /* 0x002ea2000c1e1100 */
[----:B------:R-:W-:-:S03]  /*01d0*/  LEA.HI.X.SX32 R3, R9, R7, 0x1, P1 ;  /* 0x0000000709037211 */ /* 0x000fc600008f0eff */
[----:B------:R-:W3:Y:S04]  /*01e0*/  LDG.E.U8 R10, desc[UR4][R6.64+0x3] ;  /* 0x00000304060a7981 */ /* 0x000ee8000c1e1100 */
[----:B------:R-:W2:Y:S04]  /*01f0*/  LDG.E.U8 R9, desc[UR4][R4.64+0x1] ;  /* 0x0000010404097981 */ /* 0x000ea8000c1e1100 */
[----:B------:R-:W2:Y:S04]  /*0200*/  LDG.E.U8 R8, desc[UR4][R2.64+0x1] ;  /* 0x0000010402087981 */ /* 0x000ea8000c1e1100 */
[----:B------:R-:W3:Y:S04]  /*0210*/  LDG.E.U8 R11, desc[UR4][R4.64+0x3] ;  /* 0x00000304040b7981 */ /* 0x000ee8000c1e1100 */
[----:B------:R-:W3:Y:S01]  /*0220*/  LDG.E.U8 R12, desc[UR4][R2.64+0x3] ;  /* 0x00000304020c7981 */ /* 0x000ee2000c1e1100 */
[----:B--2---:R-:W-:-:S02]  /*0230*/  VIMNMX3.U32 R13, R0, R9, R8, PT ;  /* 0x00000009000d720f */ /* 0x004fc40003800008 */
[----:B------:R-:W-:Y:S02]  /*0240*/  VIMNMX3.U32 R14, R0, R9, R8, !PT ;  /* 0x00000009000e720f */ /* 0x000fe40007800008 */
[CCC-:B---3--:R-:W-:Y:S02]  /*0250*/  VIMNMX3.U32 R15, R10.reuse, R11.reuse, R12.reuse, PT ;  /* 0x0000000b0a0f720f */ /* 0x1c8fe4000380000c */
[----:B------:R-:W-:Y:S01]  /*0260*/  VIMNMX3.U32 R16, R10, R11, R12, !PT ;  /* 0x0000000b0a10720f */ /* 0x000fe2000780000c */
[----:B------:R-:W-:Y:S01]  /*0270*/  IMAD.IADD R13, R13, 0x1, R14 ;  /* 0x000000010d0d7824 */ /* 0x000fe200078e020e */
[----:B------:R-:W-:Y:S02]  /*0280*/  IADD3 R0, PT, PT, R8, R9, R0 ;  /* 0x0000000908007210 */ /* 0x000fe40007ffe000 */
[----:B------:R-:W-:Y:S01]  /*0290*/  IADD3 R10, PT, PT, R12, R11, R10 ;  /* 0x0000000b0c0a7210 */ /* 0x000fe20007ffe00a */
[----:B------:R-:W-:Y:S01]  /*02a0*/  IMAD.IADD R15, R15, 0x1, R16 ;  /* 0x000000010f0f7824 */ /* 0x000fe200078e0210 */
[----:B------:R-:W-:-:S02]  /*02b0*/  ISETP.GE.U32.AND P0, PT, R0, R13, PT ;  /* 0x0000000d0000720c */ /* 0x000fc40003f06070 */
[----:B------:R-:W-:Y:S02]  /*02c0*/  VIADDMNMX R0, R0, -R13, 0xff, PT ;  /* 0x000000ff00007446 */ /* 0x000fe4000380090d */
[CC--:B------:R-:W-:Y:S02]  /*02d0*/  ISETP.GE.U32.AND P1, PT, R10.reuse, R15.reuse, PT ;  /* 0x0000000f0a00720c */ /* 0x0c0fe40003f26070 */
[----:B------:R-:W-:Y:S02]  /*02e0*/  VIADDMNMX R10, R10, -R15, 0xff, PT ;  /* 0x000000ff0a0a7446 */ /* 0x000fe4000380090f */
[----:B------:R-:W-:Y:S02]  /*02f0*/  SEL R5, R0, RZ, P0 ;  /* 0x000000ff00057207 */ /* 0x000fe40000000000 */
[----:B------:R-:W-:-:S03]  /*0300*/  SEL R7, R10, RZ, P1 ;  /* 0x000000ff0a077207 */ /* 0x000fc60000800000 */
[----:B------:R-:W-:Y:S04]  /*0310*/  STG.E.U8 desc[UR4][R2.64+0x1], R5 ;  /* 0x0000010502007986 */ /* 0x000fe8000c101104 */
[----:B------:R-:W-:Y:S01]  /*0320*/  STG.E.U8 desc[UR4][R2.64+0x3], R7 ;  /* 0x0000030702007986 */ /* 0x000fe2000c101104 */
[----:B------:R-:W-:Y:S05]  /*0330*/  EXIT ;  /* 0x000000000000794d */ /* 0x000fea0003800000 */
.L_x_3:
        /* <DEDUP_REMOVED lines=12> */
.L_x_10:


//--------------------- .text._Z15kernel_yuyv2bgrPhPKhii --------------------------
	.section	.text._Z15kernel_yuyv2bgrPhPKhii,"ax",@progbits
	.align	128
        .global         _Z15kernel_yuyv2bgrPhPKhii
        .type           _Z15kernel_yuyv2bgrPhPKhii,@function
        .size           _Z15kernel_yuyv2bgrPhPKhii,(.L_x_11 - _Z15kernel_yuyv2bgrPhPKhii)
        .other          _Z15kernel_yuyv2bgrPhPKhii,@"STO_CUDA_ENTRY STV_DEFAULT"
_Z15kernel_yuyv2bgrPhPKhii:
.text._Z15kernel_yuyv2bgrPhPKhii:
        /* <DEDUP_REMOVED lines=17> */
[----:B------:R-:W-:-:S04]  /*0110*/  IMAD R10, R0, 0x2, R3 ;  /* 0x00000002000a7824 */ /* 0x000fc800078e0203 */
[----:B------:R-:W-:-:S05]  /*0120*/  IMAD.SHL.U32 R0, R10, 0x2, RZ ;  /* 0x000000020a007824 */ /* 0x000fca00078e00ff */
[----:B0-----:R-:W-:-:S04]  /*0130*/  IADD3 R4, P0, PT, R0, UR10, RZ ;  /* 0x0000000a00047c10 */ /* 0x001fc8000ff1e0ff */
[----:B------:R-:W-:-:S05]  /*0140*/  LEA.HI.X.SX32 R5, R0, UR11, 0x1, P0 ;  /* 0x0000000b00057c11 */ /* 0x000fca00080f0eff */
[----:B-1----:R-:W2:Y:S04]  /*0150*/  LDG.E.U8 R0, desc[UR4][R4.64+0x1] ;  /* 0x0000010404007981 */ /* 0x002ea8000c1e1100 */
[----:B------:R-:W3:Y:S04]  /*0160*/  LDG.E.U8 R9, desc[UR4][R4.64+0x3] ;  /* 0x0000030404097981 */ /* 0x000ee8000c1e1100 */
[----:B------:R-:W4:Y:S04]  /*0170*/  LDG.E.U8 R6, desc[UR4][R4.64] ;  /* 0x0000000404067981 */ /* 0x000f28000c1e1100 */
[----:B------:R0:W5:Y:S01]  /*0180*/  LDG.E.U8 R7, desc[UR4][R4.64+0x2] ;  /* 0x0000020404077981 */ /* 0x000162000c1e1100 */
[----:B------:R-:W-:Y:S01]  /*0190*/  IMAD.MOV.U32 R11, RZ, RZ, 0x7179 ;  /* 0x00007179ff0b7424 */ /* 0x000fe200078e00ff */
[----:B------:R-:W-:Y:S01]  /*01a0*/  PRMT R3, R1, 0x3340, R1 ;  /* 0x0000334001037816 */ /* 0x000fe20000000001 */
[----:B------:R-:W-:-:S02]  /*01b0*/  IMAD.MOV.U32 R12, RZ, RZ, 0x59cb ;  /* 0x000059cbff0c7424 */ /* 0x000fc400078e00ff */
[----:B------:R-:W-:Y:S02]  /*01c0*/  IMAD.MOV.U32 R13, RZ, RZ, -0x2db11604 ;  /* 0xd24ee9fcff0d7424 */ /* 0x000fe400078e00ff */
[----:B0-----:R-:W-:Y:S02]  /*01d0*/  IMAD.MOV.U32 R4, RZ, RZ, 0x21fb00 ;  /* 0x0021fb00ff047424 */ /* 0x001fe400078e00ff */
[C---:B--2---:R-:W-:Y:S01]  /*01e0*/  IMAD R8, R0.reuse, R11, -0x389c80 ;  /* 0xffc7638000087424 */ /* 0x044fe200078e020b */
[----:B---3--:R-:W-:Y:S01]  /*01f0*/  PRMT R2, R0, 0x3340, R9 ;  /* 0x0000334000027816 */ /* 0x008fe20000000009 */
[----:B------:R-:W-:Y:S02]  /*0200*/  IMAD R0, R10, 0x3, RZ ;  /* 0x000000030a007824 */ /* 0x000fe400078e02ff */
[----:B------:R-:W-:Y:S01]  /*0210*/  IMAD R9, R9, R12, -0x2cc580 ;  /* 0xffd33a8009097424 */ /* 0x000fe200078e020c */
[----:B------:R-:W-:Y:S02]  /*0220*/  PRMT R10, R2, 0x5410, R3 ;  /* 0x00005410020a7816 */ /* 0x000fe40000000003 */
[----:B----4-:R-:W-:-:S02]  /*0230*/  LEA.HI.SX32 R11, R8, R6, 0x12 ;  /* 0x00000006080b7211 */ /* 0x010fc400078f92ff */
[C---:B------:R-:W-:Y:S01]  /*0240*/  IADD3 R2, P1, PT, R0.reuse, UR8, RZ ;  /* 0x0000000800027c10 */ /* 0x040fe2000ff3e0ff */
[----:B------:R-:W-:Y:S01]  /*0250*/  IDP.2A.LO.S16.U8 R10, R13, R10, R4 ;  /* 0x0000000a0d0a7226 */ /* 0x000fe20000001204 */
[----:B------:R-:W-:Y:S02]  /*0260*/  ISETP.GT.AND P0, PT, R11, 0xff, PT ;  /* 0x000000ff0b00780c */ /* 0x000fe40003f04270 */
[----:B------:R-:W-:Y:S02]  /*0270*/  LEA.HI.X.SX32 R3, R0, UR9, 0x1, P1 ;  /* 0x0000000900037c11 */ /* 0x000fe400088f0eff */
[----:B------:R-:W-:Y:S02]  /*0280*/  LEA.HI.SX32 R0, R9, R6, 0x12 ;  /* 0x0000000609007211 */ /* 0x000fe400078f92ff */
[----:B------:R-:W-:Y:S02]  /*0290*/  ISETP.GE.AND P1, PT, R11, RZ, PT ;  /* 0x000000ff0b00720c */ /* 0x000fe40003f26270 */
[----:B-----5:R-:W-:-:S02]  /*02a0*/  LEA.HI.SX32 R8, R8, R7, 0x12 ;  /* 0x0000000708087211 */ /* 0x020fc400078f92ff */
[----:B------:R-:W-:Y:S02]  /*02b0*/  LEA.HI.SX32 R9, R9, R7, 0x12 ;  /* 0x0000000709097211 */ /* 0x000fe400078f92ff */
[----:B------:R-:W-:Y:S02]  /*02c0*/  SEL R11, R11, 0xffff, !P0 ;  /* 0x0000ffff0b0b7807 */ /* 0x000fe40004000000 */
[----:B------:R-:W-:Y:S02]  /*02d0*/  ISETP.GT.AND P3, PT, R0, 0xff, PT ;  /* 0x000000ff0000780c */ /* 0x000fe40003f64270 */
[----:B------:R-:W-:Y:S02]  /*02e0*/  LEA.HI.SX32 R6, R10, R6, 0x12 ;  /* 0x000000060a067211 */ /* 0x000fe400078f92ff */
[----:B------:R-:W-:Y:S02]  /*02f0*/  ISETP.GT.AND P4, PT, R8, 0xff, PT ;  /* 0x000000ff0800780c */ /* 0x000fe40003f84270 */
[----:B------:R-:W-:-:S02]  /*0300*/  ISETP.GT.AND P5, PT, R9, 0xff, PT ;  /* 0x000000ff0900780c */ /* 0x000fc40003fa4270 */
[----:B------:R-:W-:Y:S02]  /*0310*/  SEL R11, R11, RZ, P1 ;  /* 0x000000ff0b0b7207 */ /* 0x000fe40000800000 */
[----:B------:R-:W-:Y:S02]  /*0320*/  LEA.HI.SX32 R10, R10, R7, 0x12 ;  /* 0x000000070a0a7211 */ /* 0x000fe400078f92ff */
[----:B------:R-:W-:Y:S01]  /*0330*/  ISETP.GE.AND P1, PT, R0, RZ, PT ;  /* 0x000000ff0000720c */ /* 0x000fe20003f26270 */
[----:B------:R0:W-:Y:S01]  /*0340*/  STG.E.U8 desc[UR4][R2.64], R11 ;  /* 0x0000000b02007986 */ /* 0x0001e2000c101104 */
[----:B------:R-:W-:Y:S02]  /*0350*/  ISETP.GE.AND P0, PT, R8, RZ, PT ;  /* 0x000000ff0800720c */ /* 0x000fe40003f06270 */
[----:B------:R-:W-:Y:S02]  /*0360*/  SEL R0, R0, 0xffff, !P3 ;  /* 0x0000ffff00007807 */ /* 0x000fe40005800000 */
[----:B------:R-:W-:-:S02]  /*0370*/  SEL R8, R8, 0xffff, !P4 ;  /* 0x0000ffff08087807 */ /* 0x000fc40006000000 */
[C---:B------:R-:W-:Y:S02]  /*0380*/  SEL R4, R9.reuse, 0xffff, !P5 ;  /* 0x0000ffff09047807 */ /* 0x040fe40006800000 */
[----:B------:R-:W-:Y:S02]  /*0390*/  ISETP.GT.AND P5, PT, R6, 0xff, PT ;  /* 0x000000ff0600780c */ /* 0x000fe40003fa4270 */
[----:B------:R-:W-:Y:S02]  /*03a0*/  ISETP.GT.AND P4, PT, R10, 0xff, PT ;  /* 0x000000ff0a00780c */ /* 0x000fe40003f84270 */
[----:B------:R-:W-:Y:S02]  /*03b0*/  SEL R7, R0, RZ, P1 ;  /* 0x000000ff00077207 */ /* 0x000fe40000800000 */
[----:B------:R-:W-:Y:S02]  /*03c0*/  ISETP.GE.AND P3, PT, R6, RZ, PT ;  /* 0x000000ff0600720c */ /* 0x000fe40003f66270 */
[----:B------:R-:W-:Y:S01]  /*03d0*/  ISETP.GE.AND P1, PT, R10, RZ, PT ;  /* 0x000000ff0a00720c */ /* 0x000fe20003f26270 */
[----:B------:R-:W-:Y:S01]  /*03e0*/  STG.E.U8 desc[UR4][R2.64+0x2], R7 ;  /* 0x0000020702007986 */ /* 0x000fe2000c101104 */
[----:B------:R-:W-:-:S02]  /*03f0*/  ISETP.GE.AND P2, PT, R9, RZ, PT ;  /* 0x000000ff0900720c */ /* 0x000fc40003f46270 */
[----:B------:R-:W-:Y:S02]  /*0400*/  SEL R6, R6, 0xffff, !P5 ;  /* 0x0000ffff06067807 */ /* 0x000fe40006800000 */
[----:B------:R-:W-:Y:S02]  /*0410*/  SEL R10, R10, 0xffff, !P4 ;  /* 0x0000ffff0a0a7807 */ /* 0x000fe40006000000 */
[----:B------:R-:W-:Y:S02]  /*0420*/  SEL R9, R8, RZ, P0 ;  /* 0x000000ff08097207 */ /* 0x000fe40000000000 */
[----:B------:R-:W-:Y:S02]  /*0430*/  SEL R13, R4, RZ, P2 ;  /* 0x000000ff040d7207 */ /* 0x000fe40001000000 */
[----:B------:R-:W-:Y:S01]  /*0440*/  SEL R5, R6, RZ, P3 ;  /* 0x000000ff06057207 */ /* 0x000fe20001800000 */
[----:B------:R-:W-:Y:S01]  /*0450*/  STG.E.U8 desc[UR4][R2.64+0x3], R9 ;  /* 0x0000030902007986 */ /* 0x000fe2000c101104 */
[----:B0-----:R-:W-:-:S03]  /*0460*/  SEL R11, R10, RZ, P1 ;  /* 0x000000ff0a0b7207 */ /* 0x001fc60000800000 */
[----:B------:R-:W-:Y:S04]  /*0470*/  STG.E.U8 desc[UR4][R2.64+0x5], R13 ;  /* 0x0000050d02007986 */ /* 0x000fe8000c101104 */
[----:B------:R-:W-:Y:S04]  /*0480*/  STG.E.U8 desc[UR4][R2.64+0x1], R5 ;  /* 0x0000010502007986 */ /* 0x000fe8000c101104 */
[----:B------:R-:W-:Y:S01]  /*0490*/  STG.E.U8 desc[UR4][R2.64+0x4], R11 ;  /* 0x0000040b02007986 */ /* 0x000fe2000c101104 */
[----:B------:R-:W-:Y:S05]  /*04a0*/  EXIT ;  /* 0x000000000000794d */ /* 0x000fea0003800000 */
.L_x_4:
        /* <DEDUP_REMOVED lines=13> */
.L_x_11:


//--------------------- .text._Z15kernel_uyvy2bgrPhPKhii --------------------------
	.section	.text._Z15kernel_uyvy2bgrPhPKhii,"ax",@progbits
	.align	128
        .global         _Z15kernel_uyvy2bgrPhPKhii
        .type           _Z15kernel_uyvy2bgrPhPKhii,@function
        .size           _Z15kernel_uyvy2bgrPhPKhii,(.L_x_12 - _Z15kernel_uyvy2bgrPhPKhii)
        .other          _Z15kernel_uyvy2bgrPhPKhii,@"STO_CUDA_ENTRY STV_DEFAULT"
_Z15kernel_uyvy2bgrPhPKhii:
.text._Z15kernel_uyvy2bgrPhPKhii:
        /* <DEDUP_REMOVED lines=36> */
[----:B------:R-:W-:Y:S01]  /*0240*/  IADD3 R2, P1, PT, R0, UR8, RZ ;  /* 0x0000000800027c10 */ /* 0x000fe2000ff3e0ff */
[----:B------:R-:W-:Y:S01]  /*0250*/  IDP.2A.LO.S16.U8 R9, R12, R9, R5 ;  /* 0x000000090c097226 */ /* 0x000fe20000001205 */
[----:B------:R-:W-:Y:S02]  /*0260*/  ISETP.GT.AND P0, PT, R10, 0xff, PT ;  /* 0x000000ff0a00780c */ /* 0x000fe40003f04270 */
[----:B------:R-:W-:Y:S02]  /*0270*/  LEA.HI.X.SX32 R3, R0, UR9, 0x1, P1 ;  /* 0x0000000900037c11 */ /* 0x000fe400088f0eff */
[----:B------:R-:W-:Y:S02]  /*0280*/  LEA.HI.SX32 R0, R4, R6, 0x12 ;  /* 0x0000000604007211 */ /* 0x000fe400078f92ff */
[-C--:B-----5:R-:W-:Y:S02]  /*0290*/  LEA.HI.SX32 R8, R8, R7.reuse, 0x12 ;  /* 0x0000000708087211 */ /* 0x0a0fe400078f92ff */
[----:B------:R-:W-:-:S02]  /*02a0*/  LEA.HI.SX32 R4, R4, R7, 0x12 ;  /* 0x0000000704047211 */ /* 0x000fc400078f92ff */
[C---:B------:R-:W-:Y:S02]  /*02b0*/  ISETP.GE.AND P1, PT, R10.reuse, RZ, PT ;  /* 0x000000ff0a00720c */ /* 0x040fe40003f26270 */
[----:B------:R-:W-:Y:S02]  /*02c0*/  SEL R10, R10, 0xffff, !P0 ;  /* 0x0000ffff0a0a7807 */ /* 0x000fe40004000000 */
[----:B------:R-:W-:Y:S02]  /*02d0*/  LEA.HI.SX32 R6, R9, R6, 0x12 ;  /* 0x0000000609067211 */ /* 0x000fe400078f92ff */
[----:B------:R-:W-:Y:S02]  /*02e0*/  ISETP.GT.AND P3, PT, R0, 0xff, PT ;  /* 0x000000ff0000780c */ /* 0x000fe40003f64270 */
[----:B------:R-:W-:Y:S02]  /*02f0*/  ISETP.GT.AND P5, PT, R4, 0xff, PT ;  /* 0x000000ff0400780c */ /* 0x000fe40003fa4270 */
[----:B------:R-:W-:-:S02]  /*0300*/  ISETP.GT.AND P4, PT, R8, 0xff, PT ;  /* 0x000000ff0800780c */ /* 0x000fc40003f84270 */
[----:B------:R-:W-:Y:S02]  /*0310*/  LEA.HI.SX32 R9, R9, R7, 0x12 ;  /* 0x0000000709097211 */ /* 0x000fe400078f92ff */
[----:B------:R-:W-:Y:S02]  /*0320*/  SEL R5, R10, RZ, P1 ;  /* 0x000000ff0a057207 */ /* 0x000fe40000800000 */
[----:B------:R-:W-:Y:S02]  /*0330*/  ISETP.GE.AND P0, PT, R0, RZ, PT ;  /* 0x000000ff0000720c */ /* 0x000fe40003f06270 */
[----:B------:R-:W-:Y:S01]  /*0340*/  ISETP.GE.AND P1, PT, R4, RZ, PT ;  /* 0x000000ff0400720c */ /* 0x000fe20003f26270 */
[----:B------:R0:W-:Y:S01]  /*0350*/  STG.E.U8 desc[UR4][R2.64], R5 ;  /* 0x0000000502007986 */ /* 0x0001e2000c101104 */
[----:B------:R-:W-:Y:S02]  /*0360*/  ISETP.GE.AND P2, PT, R8, RZ, PT ;  /* 0x000000ff0800720c */ /* 0x000fe40003f46270 */
[----:B------:R-:W-:-:S02]  /*0370*/  SEL R0, R0, 0xffff, !P3 ;  /* 0x0000ffff00007807 */ /* 0x000fc40005800000 */
[----:B------:R-:W-:Y:S02]  /*0380*/  SEL R4, R4, 0xffff, !P5 ;  /* 0x0000ffff04047807 */ /* 0x000fe40006800000 */
[----:B------:R-:W-:Y:S02]  /*0390*/  SEL R8, R8, 0xffff, !P4 ;  /* 0x0000ffff08087807 */ /* 0x000fe40006000000 */
[C---:B------:R-:W-:Y:S02]  /*03a0*/  ISETP.GT.AND P5, PT, R6.reuse, 0xff, PT ;  /* 0x000000ff0600780c */ /* 0x040fe40003fa4270 */
[----:B------:R-:W-:Y:S02]  /*03b0*/  ISETP.GT.AND P4, PT, R9, 0xff, PT ;  /* 0x000000ff0900780c */ /* 0x000fe40003f84270 */
[----:B------:R-:W-:Y:S02]  /*03c0*/  ISETP.GE.AND P3, PT, R6, RZ, PT ;  /* 0x000000ff0600720c */ /* 0x000fe40003f66270 */
[----:B------:R-:W-:-:S02]  /*03d0*/  SEL R7, R0, RZ, P0 ;  /* 0x000000ff00077207 */ /* 0x000fc40000000000 */
[C---:B------:R-:W-:Y:S02]  /*03e0*/  ISETP.GE.AND P0, PT, R9.reuse, RZ, PT ;  /* 0x000000ff0900720c */ /* 0x040fe40003f06270 */
[----:B------:R-:W-:Y:S01]  /*03f0*/  SEL R6, R6, 0xffff, !P5 ;  /* 0x0000ffff06067807 */ /* 0x000fe20006800000 */
[----:B------:R-:W-:Y:S01]  /*0400*/  STG.E.U8 desc[UR4][R2.64+0x2], R7 ;  /* 0x0000020702007986 */ /* 0x000fe2000c101104 */
[----:B------:R-:W-:Y:S02]  /*0410*/  SEL R0, R9, 0xffff, !P4 ;  /* 0x0000ffff09007807 */ /* 0x000fe40006000000 */
[----:B------:R-:W-:Y:S02]  /*0420*/  SEL R9, R8, RZ, P2 ;  /* 0x000000ff08097207 */ /* 0x000fe40001000000 */
[----:B------:R-:W-:Y:S02]  /*0430*/  SEL R13, R4, RZ, P1 ;  /* 0x000000ff040d7207 */ /* 0x000fe40000800000 */
[----:B0-----:R-:W-:Y:S01]  /*0440*/  SEL R5, R6, RZ, P3 ;  /* 0x000000ff06057207 */ /* 0x001fe20001800000 */
[----:B------:R-:W-:Y:S01]  /*0450*/  STG.E.U8 desc[UR4][R2.64+0x3], R9 ;  /* 0x0000030902007986 */ /* 0x000fe2000c101104 */
[----:B------:R-:W-:-:S03]  /*0460*/  SEL R11, R0, RZ, P0 ;  /* 0x000000ff000b7207 */ /* 0x000fc60000000000 */
[----:B------:R-:W-:Y:S04]  /*0470*/  STG.E.U8 desc[UR4][R2.64+0x5], R13 ;  /* 0x0000050d02007986 */ /* 0x000fe8000c101104 */
[----:B------:R-:W-:Y:S04]  /*0480*/  STG.E.U8 desc[UR4][R2.64+0x1], R5 ;  /* 0x0000010502007986 */ /* 0x000fe8000c101104 */
[----:B------:R-:W-:Y:S01]  /*0490*/  STG.E.U8 desc[UR4][R2.64+0x4], R11 ;  /* 0x0000040b02007986 */ /* 0x000fe2000c101104 */
[----:B------:R-:W-:Y:S05]  /*04a0*/  EXIT ;  /* 0x000000000000794d */ /* 0x000fea0003800000 */
.L_x_5:
        /* <DEDUP_REMOVED lines=13> */
.L_x_12:


//--------------------- .text._Z12kernel_scalePfPKhiii --------------------------
	.section	.text._Z12kernel_scalePfPKhiii,"ax",@progbits
	.align	128
        .global         _Z12kernel_scalePfPKhiii
        .type           _Z12kernel_scalePfPKhiii,@function
        .size           _Z12kernel_scalePfPKhiii,(.L_x_13 - _Z12kernel_scalePfPKhiii)
        .other          _Z12kernel_scalePfPKhiii,@"STO_CUDA_ENTRY STV_DEFAULT"
_Z12kernel_scalePfPKhiii:
.text._Z12kernel_scalePfPKhiii:
[----:B------:R-:W-:Y:S01]  /*0000*/  LDC R1, c[0x0][0x37c] ;  /* 0x0000df00ff017b82 */ /* 0x000fe20000000800 */
[----:B------:R-:W0:Y:S01]  /*0010*/  S2R R13, SR_CTAID.Y ;  /* 0x00000000000d7919 */ /* 0x000e220000002600 */
[----:B------:R-:W1:Y:S01]  /*0020*/  LDCU UR6, c[0x0][0x360] ;  /* 0x00006c00ff0677ac */ /* 0x000e620008000800 */
[----:B------:R-:W0:Y:S01]  /*0030*/  S2R R2, SR_TID.Y ;  /* 0x0000000000027919 */ /* 0x000e220000002200 */
[----:B------:R-:W2:Y:S01]  /*0040*/  LDCU UR10, c[0x0][0x398] ;  /* 0x00007300ff0a77ac */ /* 0x000ea20008000800 */
[----:B------:R-:W1:Y:S01]  /*0050*/  S2R R0, SR_CTAID.X ;  /* 0x0000000000007919 */ /* 0x000e620000002500 */
[----:B------:R-:W2:Y:S01]  /*0060*/  LDCU.64 UR8, c[0x0][0x390] ;  /* 0x00007200ff0877ac */ /* 0x000ea20008000a00 */
[----:B------:R-:W1:Y:S01]  /*0070*/  S2R R3, SR_TID.X ;  /* 0x0000000000037919 */ /* 0x000e620000002100 */
[----:B------:R-:W0:Y:S01]  /*0080*/  LDCU UR5, c[0x0][0x364] ;  /* 0x00006c80ff0577ac */ /* 0x000e220008000800 */
[----:B--2---:R-:W-:Y:S01]  /*0090*/  USHF.R.S32.HI UR4, URZ, UR10, UR9 ;  /* 0x0000000aff047299 */ /* 0x004fe20008011409 */
[----:B0-----:R-:W-:Y:S01]  /*00a0*/  IMAD R13, R13, UR5, R2 ;  /* 0x000000050d0d7c24 */ /* 0x001fe2000f8e0202 */
[----:B------:R-:W-:-:S04]  /*00b0*/  USHF.R.S32.HI UR5, URZ, UR10, UR8 ;  /* 0x0000000aff057299 */ /* 0x000fc80008011408 */
[----:B------:R-:W-:Y:S01]  /*00c0*/  ISETP.GE.AND P0, PT, R13, UR4, PT ;  /* 0x000000040d007c0c */ /* 0x000fe2000bf06270 */
[----:B-1----:R-:W-:-:S05]  /*00d0*/  IMAD R0, R0, UR6, R3 ;  /* 0x0000000600007c24 */ /* 0x002fca000f8e0203 */
[----:B------:R-:W-:-:S13]  /*00e0*/  ISETP.GE.OR P0, PT, R0, UR5, P0 ;  /* 0x0000000500007c0c */ /* 0x000fda0008706670 */
[----:B------:R-:W-:Y:S05]  /*00f0*/  @P0 EXIT ;  /* 0x000000000000094d */ /* 0x000fea0003800000 */
[----:B------:R-:W0:Y:S01]  /*0100*/  LDCU.64 UR12, c[0x0][0x388] ;  /* 0x00007100ff0c77ac */ /* 0x000e220008000a00 */
[----:B------:R-:W-:Y:S01]  /*0110*/  SHF.L.U32 R2, R13, UR10, RZ ;  /* 0x0000000a0d027c19 */ /* 0x000fe200080006ff */
[----:B------:R-:W1:Y:S01]  /*0120*/  LDC.64 R10, c[0x0][0x380] ;  /* 0x0000e000ff0a7b82 */ /* 0x000e620000000a00 */
[----:B------:R-:W-:Y:S01]  /*0130*/  SHF.L.U32 R3, R0, UR10, RZ ;  /* 0x0000000a00037c19 */ /* 0x000fe200080006ff */
[----:B------:R-:W2:Y:S04]  /*0140*/  LDCU.64 UR6, c[0x0][0x358] ;  /* 0x00006b00ff0677ac */ /* 0x000ea80008000a00 */
[----:B------:R-:W-:-:S05]  /*0150*/  IMAD R3, R2, UR8, R3 ;  /* 0x0000000802037c24 */ /* 0x000fca000f8e0203 */
[----:B------:R-:W-:-:S04]  /*0160*/  SHF.L.U32 R3, R3, 0x2, RZ ;  /* 0x0000000203037819 */ /* 0x000fc800000006ff */
[----:B0-----:R-:W-:-:S04]  /*0170*/  IADD3 R2, P0, PT, R3, UR12, RZ ;  /* 0x0000000c03027c10 */ /* 0x001fc8000ff1e0ff */
[----:B------:R-:W-:-:S05]  /*0180*/  LEA.HI.X.SX32 R3, R3, UR13, 0x1, P0 ;  /* 0x0000000d03037c11 */ /* 0x000fca00080f0eff */
[----:B--2---:R-:W2:Y:S04]  /*0190*/  LDG.E.U8 R12, desc[UR6][R2.64+0x2] ;  /* 0x00000206020c7981 */ /* 0x004ea8000c1e1100 */
[----:B------:R-:W3:Y:S04]  /*01a0*/  LDG.E.U8 R6, desc[UR6][R2.64+0x1] ;  /* 0x0000010602067981 */ /* 0x000ee8000c1e1100 */
[----:B------:R0:W4:Y:S01]  /*01b0*/  LDG.E.U8 R8, desc[UR6][R2.64] ;  /* 0x0000000602087981 */ /* 0x000122000c1e1100 */
[----:B------:R-:W-:Y:S01]  /*01c0*/  UMOV UR12, 0xe5604189 ;  /* 0xe5604189000c7882 */ /* 0x000fe20000000000 */
[----:B------:R-:W-:Y:S01]  /*01d0*/  UMOV UR13, 0x3fd322d0 ;  /* 0x3fd322d0000d7882 */ /* 0x000fe20000000000 */
[----:B0-----:R-:W-:-:S04]  /*01e0*/  IMAD R3, R13, UR5, R0 ;  /* 0x000000050d037c24 */ /* 0x001fc8000f8e0200 */
[----:B-1----:R-:W-:Y:S01]  /*01f0*/  IMAD.WIDE R2, R3, 0x4, R10 ;  /* 0x0000000403027825 */ /* 0x002fe200078e020a */
[----:B--2---:R-:W0:Y:S08]  /*0200*/  I2F.F64.U16 R4, R12 ;  /* 0x0000000c00047312 */ /* 0x004e300000101800 */
[----:B---3--:R-:W1:Y:S01]  /*0210*/  I2F.F64.U16 R6, R6 ;  /* 0x0000000600067312 */ /* 0x008e620000101800 */
[----:B0-----:R-:W-:-:S07]  /*0220*/  DMUL R4, R4, UR12 ;  /* 0x0000000c04047c28 */ /* 0x001fce0008000000 */
[----:B----4-:R-:W0:Y:S01]  /*0230*/  I2F.F64.U16 R8, R8 ;  /* 0x0000000800087312 */ /* 0x010e220000101800 */
[----:B------:R-:W-:Y:S01]  /*0240*/  UMOV UR12, 0x39581062 ;  /* 0x39581062000c7882 */ /* 0x000fe20000000000 */
[----:B------:R-:W-:Y:S02]  /*0250*/  UMOV UR13, 0x3fe2c8b4 ;  /* 0x3fe2c8b4000d7882 */ /* 0x000fe40000000000 */
[----:B-1----:R-:W-:Y:S01]  /*0260*/  DFMA R4, R6, UR12, R4 ;  /* 0x0000000c06047c2b */ /* 0x002fe20008000004 */
[----:B------:R-:W-:Y:S01]  /*0270*/  UMOV UR12, 0x9fbe76c9 ;  /* 0x9fbe76c9000c7882 */ /* 0x000fe20000000000 */
[----:B------:R-:W-:-:S06]  /*0280*/  UMOV UR13, 0x3fbd2f1a ;  /* 0x3fbd2f1a000d7882 */ /* 0x000fcc0000000000 */
[----:B0-----:R-:W-:-:S10]  /*0290*/  DFMA R4, R8, UR12, R4 ;  /* 0x0000000c08047c2b */ /* 0x001fd40008000004 */
[----:B------:R-:W0:Y:S02]  /*02a0*/  F2F.F32.F64 R5, R4 ;  /* 0x0000000400057310 */ /* 0x000e240000301000 */
[----:B0-----:R-:W-:Y:S01]  /*02b0*/  STG.E desc[UR6][R2.64], R5 ;  /* 0x0000000502007986 */ /* 0x001fe2000c101906 */
[----:B------:R-:W-:Y:S05]  /*02c0*/  EXIT ;  /* 0x000000000000794d */ /* 0x000fea0003800000 */
.L_x_6:
        /* <DEDUP_REMOVED lines=11> */
.L_x_13:


//--------------------- .nv.shared.reserved.0     --------------------------
	.section	.nv.shared.reserved.0,"aw",@nobits
	.weak		__nv_reservedSMEM_offset_0_alias
	.size		__nv_reservedSMEM_offset_0_alias, 0, 64
	.other		__nv_reservedSMEM_offset_0_alias,@"STO_CUDA_RESERVED_SHARED STV_DEFAULT"
__nv_reservedSMEM_offset_0_alias:
	.zero		0
	.zero		64


//--------------------- .nv.constant0._Z19kernel_yuyv2yuvplanPhS_S_PKhii --------------------------
	.section	.nv.constant0._Z19kernel_yuyv2yuvplanPhS_S_PKhii,"a",@progbits
	.sectionflags	@""
	.align	4
.nv.constant0._Z19kernel_yuyv2yuvplanPhS_S_PKhii:
	.zero		936


//--------------------- .nv.constant0._Z16kernel_yuyv2grayPhPKhii --------------------------
	.section	.nv.constant0._Z16kernel_yuyv2grayPhPKhii,"a",@progbits
	.sectionflags	@""
	.align	4
.nv.constant0._Z16kernel_yuyv2grayPhPKhii:
	.zero		920


//--------------------- .nv.constant0._Z19kernel_yuyv2bgr_extPhPKhS_ii --------------------------
	.section	.nv.constant0._Z19kernel_yuyv2bgr_extPhPKhS_ii,"a",@progbits
	.sectionflags	@""
	.align	4
.nv.constant0._Z19kernel_yuyv2bgr_extPhPKhS_ii:
	.zero		928


//--------------------- .nv.constant0._Z10kernel_deiPhii --------------------------
	.section	.nv.constant0._Z10kernel_deiPhii,"a",@progbits
	.sectionflags	@""
	.align	4
.nv.constant0._Z10kernel_deiPhii:
	.zero		912


//--------------------- .nv.constant0._Z15kernel_yuyv2bgrPhPKhii --------------------------
	.section	.nv.constant0._Z15kernel_yuyv2bgrPhPKhii,"a",@progbits
	.sectionflags	@""
	.align	4
.nv.constant0._Z15kernel_yuyv2bgrPhPKhii:
	.zero		920


//--------------------- .nv.constant0._Z15kernel_uyvy2bgrPhPKhii --------------------------
	.section	.nv.constant0._Z15kernel_uyvy2bgrPhPKhii,"a",@progbits
	.sectionflags	@""
	.align	4
.nv.constant0._Z15kernel_uyvy2bgrPhPKhii:
	.zero		920


//--------------------- .nv.constant0._Z12kernel_scalePfPKhiii --------------------------
	.section	.nv.constant0._Z12kernel_scalePfPKhiii,"a",@progbits
	.sectionflags	@""
	.align	4
.nv.constant0._Z12kernel_scalePfPKhiii:
	.zero		924


//--------------------- SYMBOLS --------------------------

	.type		.nv.reservedSmem.offset0,@object
	.size		.nv.reservedSmem.offset0,0x4
